//
// Generated by NVIDIA NVVM Compiler
//
// Compiler Build ID: CL-36424714
// Cuda compilation tools, release 13.0, V13.0.88
// Based on NVVM 20.0.0
//

.version 9.0
.target sm_100
.address_size 64

	// .globl	_Z8dijkstraPiS_S_S_S_S_S_
// _ZZ8dijkstraPiS_S_S_S_S_S_E10quickBreak_$_0 has been demoted

.visible .entry _Z8dijkstraPiS_S_S_S_S_S_(
	.param .u64 .ptr .align 1 _Z8dijkstraPiS_S_S_S_S_S__param_0,
	.param .u64 .ptr .align 1 _Z8dijkstraPiS_S_S_S_S_S__param_1,
	.param .u64 .ptr .align 1 _Z8dijkstraPiS_S_S_S_S_S__param_2,
	.param .u64 .ptr .align 1 _Z8dijkstraPiS_S_S_S_S_S__param_3,
	.param .u64 .ptr .align 1 _Z8dijkstraPiS_S_S_S_S_S__param_4,
	.param .u64 .ptr .align 1 _Z8dijkstraPiS_S_S_S_S_S__param_5,
	.param .u64 .ptr .align 1 _Z8dijkstraPiS_S_S_S_S_S__param_6
)
{
	.reg .pred 	%p<12>;
	.reg .b32 	%r<51>;
	.reg .b64 	%rd<31>;
	// demoted variable
	.shared .align 4 .u32 _ZZ8dijkstraPiS_S_S_S_S_S_E10quickBreak_$_0;
	ld.param.u64 	%rd12, [_Z8dijkstraPiS_S_S_S_S_S__param_0];
	ld.param.u64 	%rd13, [_Z8dijkstraPiS_S_S_S_S_S__param_1];
	ld.param.u64 	%rd14, [_Z8dijkstraPiS_S_S_S_S_S__param_2];
	ld.param.u64 	%rd15, [_Z8dijkstraPiS_S_S_S_S_S__param_3];
	ld.param.u64 	%rd16, [_Z8dijkstraPiS_S_S_S_S_S__param_4];
	ld.param.u64 	%rd17, [_Z8dijkstraPiS_S_S_S_S_S__param_5];
	ld.param.u64 	%rd18, [_Z8dijkstraPiS_S_S_S_S_S__param_6];
	cvta.to.global.u64 	%rd1, %rd16;
	cvta.to.global.u64 	%rd2, %rd17;
	cvta.to.global.u64 	%rd3, %rd18;
	cvta.to.global.u64 	%rd4, %rd15;
	mov.u32 	%r20, %tid.z;
	mov.u32 	%r21, %ntid.x;
	mov.u32 	%r22, %ntid.y;
	mov.u32 	%r23, %tid.y;
	mov.u32 	%r24, %tid.x;
	mad.lo.s32 	%r25, %r22, %r20, %r23;
	mad.lo.s32 	%r1, %r25, %r21, %r24;
	mul.lo.s32 	%r26, %r21, %r22;
	mov.u32 	%r27, %ntid.z;
	mul.lo.s32 	%r2, %r26, %r27;
	ld.global.u32 	%r44, [%rd4];
	setp.lt.s32 	%p1, %r44, 1;
	@%p1 bra 	$L__BB0_16;
	cvta.to.global.u64 	%rd5, %rd12;
	cvta.to.global.u64 	%rd6, %rd13;
	cvta.to.global.u64 	%rd7, %rd14;
	mov.b32 	%r45, 0;
	bra.uni 	$L__BB0_3;
$L__BB0_2:
	add.s32 	%r45, %r45, 1;
	ld.global.u32 	%r44, [%rd4];
	setp.ge.s32 	%p11, %r45, %r44;
	@%p11 bra 	$L__BB0_16;
$L__BB0_3:
	mov.b32 	%r29, 0;
	st.shared.u32 	[_ZZ8dijkstraPiS_S_S_S_S_S_E10quickBreak_$_0], %r29;
	setp.ge.s32 	%p2, %r1, %r44;
	@%p2 bra 	$L__BB0_10;
	mov.u32 	%r46, %r1;
$L__BB0_5:
	mul.wide.u32 	%rd19, %r46, 4;
	add.s64 	%rd8, %rd1, %rd19;
	ld.global.u32 	%r30, [%rd8];
	setp.ne.s32 	%p3, %r30, 0;
	@%p3 bra 	$L__BB0_9;
	mov.b32 	%r31, 1;
	st.global.u32 	[%rd8], %r31;
	add.s64 	%rd9, %rd5, %rd19;
	ld.global.u32 	%r47, [%rd9];
	ld.global.u32 	%r32, [%rd9+4];
	setp.ge.s32 	%p4, %r47, %r32;
	@%p4 bra 	$L__BB0_9;
	add.s64 	%rd10, %rd2, %rd19;
$L__BB0_8:
	mul.wide.s32 	%rd22, %r47, 4;
	add.s64 	%rd23, %rd7, %rd22;
	add.s64 	%rd24, %rd6, %rd22;
	ld.global.u32 	%r33, [%rd24];
	mul.wide.s32 	%rd25, %r33, 4;
	add.s64 	%rd26, %rd3, %rd25;
	ld.global.u32 	%r34, [%rd10];
	ld.global.u32 	%r35, [%rd23];
	add.s32 	%r36, %r35, %r34;
	atom.global.min.s32 	%r37, [%rd26], %r36;
	add.s32 	%r47, %r47, 1;
	ld.global.u32 	%r38, [%rd9+4];
	setp.lt.s32 	%p5, %r47, %r38;
	@%p5 bra 	$L__BB0_8;
$L__BB0_9:
	add.s32 	%r46, %r46, %r2;
	ld.global.u32 	%r39, [%rd4];
	setp.lt.s32 	%p6, %r46, %r39;
	@%p6 bra 	$L__BB0_5;
$L__BB0_10:
	bar.sync 	0;
	ld.global.u32 	%r50, [%rd4];
	setp.ge.s32 	%p7, %r1, %r50;
	@%p7 bra 	$L__BB0_15;
	mov.u32 	%r49, %r1;
$L__BB0_12:
	mul.wide.u32 	%rd27, %r49, 4;
	add.s64 	%rd28, %rd3, %rd27;
	ld.global.u32 	%r16, [%rd28];
	add.s64 	%rd11, %rd2, %rd27;
	ld.global.u32 	%r40, [%rd11];
	setp.ge.s32 	%p8, %r16, %r40;
	@%p8 bra 	$L__BB0_14;
	st.global.u32 	[%rd11], %r16;
	add.s64 	%rd30, %rd1, %rd27;
	mov.b32 	%r41, 0;
	st.global.u32 	[%rd30], %r41;
	mov.b32 	%r42, 1;
	st.shared.u32 	[_ZZ8dijkstraPiS_S_S_S_S_S_E10quickBreak_$_0], %r42;
	ld.global.u32 	%r50, [%rd4];
$L__BB0_14:
	add.s32 	%r49, %r49, %r2;
	setp.lt.s32 	%p9, %r49, %r50;
	@%p9 bra 	$L__BB0_12;
$L__BB0_15:
	bar.sync 	0;
	ld.shared.u32 	%r43, [_ZZ8dijkstraPiS_S_S_S_S_S_E10quickBreak_$_0];
	setp.ne.s32 	%p10, %r43, 0;
	@%p10 bra 	$L__BB0_2;
$L__BB0_16:
	ret;

}
	// .globl	_Z6dividePiS_S_S_S_S_S_S_S_S_
.visible .entry _Z6dividePiS_S_S_S_S_S_S_S_S_(
	.param .u64 .ptr .align 1 _Z6dividePiS_S_S_S_S_S_S_S_S__param_0,
	.param .u64 .ptr .align 1 _Z6dividePiS_S_S_S_S_S_S_S_S__param_1,
	.param .u64 .ptr .align 1 _Z6dividePiS_S_S_S_S_S_S_S_S__param_2,
	.param .u64 .ptr .align 1 _Z6dividePiS_S_S_S_S_S_S_S_S__param_3,
	.param .u64 .ptr .align 1 _Z6dividePiS_S_S_S_S_S_S_S_S__param_4,
	.param .u64 .ptr .align 1 _Z6dividePiS_S_S_S_S_S_S_S_S__param_5,
	.param .u64 .ptr .align 1 _Z6dividePiS_S_S_S_S_S_S_S_S__param_6,
	.param .u64 .ptr .align 1 _Z6dividePiS_S_S_S_S_S_S_S_S__param_7,
	.param .u64 .ptr .align 1 _Z6dividePiS_S_S_S_S_S_S_S_S__param_8,
	.param .u64 .ptr .align 1 _Z6dividePiS_S_S_S_S_S_S_S_S__param_9
)
{
	.reg .pred 	%p<19>;
	.reg .b32 	%r<225>;
	.reg .b64 	%rd<112>;

	ld.param.u64 	%rd16, [_Z6dividePiS_S_S_S_S_S_S_S_S__param_0];
	ld.param.u64 	%rd17, [_Z6dividePiS_S_S_S_S_S_S_S_S__param_1];
	ld.param.u64 	%rd18, [_Z6dividePiS_S_S_S_S_S_S_S_S__param_2];
	ld.param.u64 	%rd19, [_Z6dividePiS_S_S_S_S_S_S_S_S__param_3];
	ld.param.u64 	%rd20, [_Z6dividePiS_S_S_S_S_S_S_S_S__param_5];
	ld.param.u64 	%rd21, [_Z6dividePiS_S_S_S_S_S_S_S_S__param_6];
	ld.param.u64 	%rd22, [_Z6dividePiS_S_S_S_S_S_S_S_S__param_7];
	ld.param.u64 	%rd23, [_Z6dividePiS_S_S_S_S_S_S_S_S__param_8];
	ld.param.u64 	%rd24, [_Z6dividePiS_S_S_S_S_S_S_S_S__param_9];
	cvta.to.global.u64 	%rd1, %rd18;
	cvta.to.global.u64 	%rd2, %rd17;
	cvta.to.global.u64 	%rd3, %rd22;
	cvta.to.global.u64 	%rd4, %rd16;
	cvta.to.global.u64 	%rd5, %rd23;
	cvta.to.global.u64 	%rd6, %rd24;
	cvta.to.global.u64 	%rd7, %rd19;
	cvta.to.global.u64 	%rd25, %rd21;
	cvta.to.global.u64 	%rd26, %rd20;
	mov.u32 	%r32, %tid.z;
	mov.u32 	%r33, %ntid.x;
	mov.u32 	%r34, %ntid.y;
	mov.u32 	%r35, %tid.y;
	mov.u32 	%r36, %tid.x;
	mad.lo.s32 	%r37, %r34, %r32, %r35;
	mad.lo.s32 	%r223, %r37, %r33, %r36;
	mul.lo.s32 	%r38, %r33, %r34;
	mov.u32 	%r39, %ntid.z;
	mul.lo.s32 	%r2, %r38, %r39;
	ld.global.u32 	%r3, [%rd26];
	ld.global.u32 	%r4, [%rd25];
	ld.global.u32 	%r40, [%rd7];
	setp.ge.s32 	%p1, %r223, %r40;
	@%p1 bra 	$L__BB1_20;
	mov.u32 	%r216, %r223;
$L__BB1_2:
	mul.wide.u32 	%rd27, %r216, 4;
	add.s64 	%rd8, %rd4, %rd27;
	ld.global.u32 	%r41, [%rd8+4];
	setp.le.s32 	%p2, %r41, %r3;
	@%p2 bra 	$L__BB1_19;
	ld.global.u32 	%r42, [%rd8];
	add.s32 	%r6, %r4, %r3;
	setp.ge.s32 	%p3, %r42, %r6;
	@%p3 bra 	$L__BB1_19;
	add.s64 	%rd9, %rd3, %rd27;
	ld.global.u32 	%r43, [%rd9];
	setp.eq.s32 	%p4, %r43, 0;
	@%p4 bra 	$L__BB1_19;
	atom.global.add.u32 	%r44, [%rd9], -1;
	ld.global.u32 	%r45, [%rd8];
	max.s32 	%r219, %r3, %r45;
	ld.global.u32 	%r46, [%rd8+4];
	min.s32 	%r8, %r6, %r46;
	setp.ge.s32 	%p5, %r219, %r8;
	@%p5 bra 	$L__BB1_19;
	add.s64 	%rd10, %rd5, %rd27;
	sub.s32 	%r9, %r8, %r219;
	sub.s32 	%r47, %r219, %r8;
	setp.gt.u32 	%p6, %r47, -16;
	@%p6 bra 	$L__BB1_9;
	and.b32  	%r48, %r9, -16;
	neg.s32 	%r217, %r48;
$L__BB1_8:
	.pragma "nounroll";
	mul.wide.s32 	%rd30, %r219, 4;
	mul.wide.s32 	%rd31, %r3, 4;
	sub.s64 	%rd32, 32, %rd31;
	add.s64 	%rd33, %rd2, %rd32;
	add.s64 	%rd34, %rd33, %rd30;
	add.s64 	%rd35, %rd1, %rd32;
	add.s64 	%rd36, %rd35, %rd30;
	ld.global.u32 	%r49, [%rd34+-32];
	mul.wide.s32 	%rd37, %r49, 4;
	add.s64 	%rd38, %rd6, %rd37;
	ld.global.u32 	%r50, [%rd10];
	ld.global.u32 	%r51, [%rd36+-32];
	add.s32 	%r52, %r51, %r50;
	atom.global.min.s32 	%r53, [%rd38], %r52;
	ld.global.u32 	%r54, [%rd34+-28];
	mul.wide.s32 	%rd39, %r54, 4;
	add.s64 	%rd40, %rd6, %rd39;
	ld.global.u32 	%r55, [%rd10];
	ld.global.u32 	%r56, [%rd36+-28];
	add.s32 	%r57, %r56, %r55;
	atom.global.min.s32 	%r58, [%rd40], %r57;
	ld.global.u32 	%r59, [%rd34+-24];
	mul.wide.s32 	%rd41, %r59, 4;
	add.s64 	%rd42, %rd6, %rd41;
	ld.global.u32 	%r60, [%rd10];
	ld.global.u32 	%r61, [%rd36+-24];
	add.s32 	%r62, %r61, %r60;
	atom.global.min.s32 	%r63, [%rd42], %r62;
	ld.global.u32 	%r64, [%rd34+-20];
	mul.wide.s32 	%rd43, %r64, 4;
	add.s64 	%rd44, %rd6, %rd43;
	ld.global.u32 	%r65, [%rd10];
	ld.global.u32 	%r66, [%rd36+-20];
	add.s32 	%r67, %r66, %r65;
	atom.global.min.s32 	%r68, [%rd44], %r67;
	ld.global.u32 	%r69, [%rd34+-16];
	mul.wide.s32 	%rd45, %r69, 4;
	add.s64 	%rd46, %rd6, %rd45;
	ld.global.u32 	%r70, [%rd10];
	ld.global.u32 	%r71, [%rd36+-16];
	add.s32 	%r72, %r71, %r70;
	atom.global.min.s32 	%r73, [%rd46], %r72;
	ld.global.u32 	%r74, [%rd34+-12];
	mul.wide.s32 	%rd47, %r74, 4;
	add.s64 	%rd48, %rd6, %rd47;
	ld.global.u32 	%r75, [%rd10];
	ld.global.u32 	%r76, [%rd36+-12];
	add.s32 	%r77, %r76, %r75;
	atom.global.min.s32 	%r78, [%rd48], %r77;
	ld.global.u32 	%r79, [%rd34+-8];
	mul.wide.s32 	%rd49, %r79, 4;
	add.s64 	%rd50, %rd6, %rd49;
	ld.global.u32 	%r80, [%rd10];
	ld.global.u32 	%r81, [%rd36+-8];
	add.s32 	%r82, %r81, %r80;
	atom.global.min.s32 	%r83, [%rd50], %r82;
	ld.global.u32 	%r84, [%rd34+-4];
	mul.wide.s32 	%rd51, %r84, 4;
	add.s64 	%rd52, %rd6, %rd51;
	ld.global.u32 	%r85, [%rd10];
	ld.global.u32 	%r86, [%rd36+-4];
	add.s32 	%r87, %r86, %r85;
	atom.global.min.s32 	%r88, [%rd52], %r87;
	ld.global.u32 	%r89, [%rd34];
	mul.wide.s32 	%rd53, %r89, 4;
	add.s64 	%rd54, %rd6, %rd53;
	ld.global.u32 	%r90, [%rd10];
	ld.global.u32 	%r91, [%rd36];
	add.s32 	%r92, %r91, %r90;
	atom.global.min.s32 	%r93, [%rd54], %r92;
	ld.global.u32 	%r94, [%rd34+4];
	mul.wide.s32 	%rd55, %r94, 4;
	add.s64 	%rd56, %rd6, %rd55;
	ld.global.u32 	%r95, [%rd10];
	ld.global.u32 	%r96, [%rd36+4];
	add.s32 	%r97, %r96, %r95;
	atom.global.min.s32 	%r98, [%rd56], %r97;
	ld.global.u32 	%r99, [%rd34+8];
	mul.wide.s32 	%rd57, %r99, 4;
	add.s64 	%rd58, %rd6, %rd57;
	ld.global.u32 	%r100, [%rd10];
	ld.global.u32 	%r101, [%rd36+8];
	add.s32 	%r102, %r101, %r100;
	atom.global.min.s32 	%r103, [%rd58], %r102;
	ld.global.u32 	%r104, [%rd34+12];
	mul.wide.s32 	%rd59, %r104, 4;
	add.s64 	%rd60, %rd6, %rd59;
	ld.global.u32 	%r105, [%rd10];
	ld.global.u32 	%r106, [%rd36+12];
	add.s32 	%r107, %r106, %r105;
	atom.global.min.s32 	%r108, [%rd60], %r107;
	ld.global.u32 	%r109, [%rd34+16];
	mul.wide.s32 	%rd61, %r109, 4;
	add.s64 	%rd62, %rd6, %rd61;
	ld.global.u32 	%r110, [%rd10];
	ld.global.u32 	%r111, [%rd36+16];
	add.s32 	%r112, %r111, %r110;
	atom.global.min.s32 	%r113, [%rd62], %r112;
	ld.global.u32 	%r114, [%rd34+20];
	mul.wide.s32 	%rd63, %r114, 4;
	add.s64 	%rd64, %rd6, %rd63;
	ld.global.u32 	%r115, [%rd10];
	ld.global.u32 	%r116, [%rd36+20];
	add.s32 	%r117, %r116, %r115;
	atom.global.min.s32 	%r118, [%rd64], %r117;
	ld.global.u32 	%r119, [%rd34+24];
	mul.wide.s32 	%rd65, %r119, 4;
	add.s64 	%rd66, %rd6, %rd65;
	ld.global.u32 	%r120, [%rd10];
	ld.global.u32 	%r121, [%rd36+24];
	add.s32 	%r122, %r121, %r120;
	atom.global.min.s32 	%r123, [%rd66], %r122;
	ld.global.u32 	%r124, [%rd34+28];
	mul.wide.s32 	%rd67, %r124, 4;
	add.s64 	%rd68, %rd6, %rd67;
	ld.global.u32 	%r125, [%rd10];
	ld.global.u32 	%r126, [%rd36+28];
	add.s32 	%r127, %r126, %r125;
	atom.global.min.s32 	%r128, [%rd68], %r127;
	add.s32 	%r219, %r219, 16;
	add.s32 	%r217, %r217, 16;
	setp.ne.s32 	%p7, %r217, 0;
	@%p7 bra 	$L__BB1_8;
$L__BB1_9:
	and.b32  	%r16, %r9, 15;
	setp.eq.s32 	%p8, %r16, 0;
	@%p8 bra 	$L__BB1_19;
	and.b32  	%r17, %r9, 7;
	setp.lt.u32 	%p9, %r16, 8;
	@%p9 bra 	$L__BB1_12;
	sub.s32 	%r129, %r219, %r3;
	mul.wide.s32 	%rd69, %r129, 4;
	add.s64 	%rd70, %rd2, %rd69;
	ld.global.u32 	%r130, [%rd70];
	mul.wide.s32 	%rd71, %r130, 4;
	add.s64 	%rd72, %rd6, %rd71;
	ld.global.u32 	%r131, [%rd10];
	add.s64 	%rd73, %rd1, %rd69;
	ld.global.u32 	%r132, [%rd73];
	add.s32 	%r133, %r132, %r131;
	atom.global.min.s32 	%r134, [%rd72], %r133;
	ld.global.u32 	%r135, [%rd70+4];
	mul.wide.s32 	%rd74, %r135, 4;
	add.s64 	%rd75, %rd6, %rd74;
	ld.global.u32 	%r136, [%rd10];
	ld.global.u32 	%r137, [%rd73+4];
	add.s32 	%r138, %r137, %r136;
	atom.global.min.s32 	%r139, [%rd75], %r138;
	ld.global.u32 	%r140, [%rd70+8];
	mul.wide.s32 	%rd76, %r140, 4;
	add.s64 	%rd77, %rd6, %rd76;
	ld.global.u32 	%r141, [%rd10];
	ld.global.u32 	%r142, [%rd73+8];
	add.s32 	%r143, %r142, %r141;
	atom.global.min.s32 	%r144, [%rd77], %r143;
	ld.global.u32 	%r145, [%rd70+12];
	mul.wide.s32 	%rd78, %r145, 4;
	add.s64 	%rd79, %rd6, %rd78;
	ld.global.u32 	%r146, [%rd10];
	ld.global.u32 	%r147, [%rd73+12];
	add.s32 	%r148, %r147, %r146;
	atom.global.min.s32 	%r149, [%rd79], %r148;
	ld.global.u32 	%r150, [%rd70+16];
	mul.wide.s32 	%rd80, %r150, 4;
	add.s64 	%rd81, %rd6, %rd80;
	ld.global.u32 	%r151, [%rd10];
	ld.global.u32 	%r152, [%rd73+16];
	add.s32 	%r153, %r152, %r151;
	atom.global.min.s32 	%r154, [%rd81], %r153;
	ld.global.u32 	%r155, [%rd70+20];
	mul.wide.s32 	%rd82, %r155, 4;
	add.s64 	%rd83, %rd6, %rd82;
	ld.global.u32 	%r156, [%rd10];
	ld.global.u32 	%r157, [%rd73+20];
	add.s32 	%r158, %r157, %r156;
	atom.global.min.s32 	%r159, [%rd83], %r158;
	ld.global.u32 	%r160, [%rd70+24];
	mul.wide.s32 	%rd84, %r160, 4;
	add.s64 	%rd85, %rd6, %rd84;
	ld.global.u32 	%r161, [%rd10];
	ld.global.u32 	%r162, [%rd73+24];
	add.s32 	%r163, %r162, %r161;
	atom.global.min.s32 	%r164, [%rd85], %r163;
	ld.global.u32 	%r165, [%rd70+28];
	mul.wide.s32 	%rd86, %r165, 4;
	add.s64 	%rd87, %rd6, %rd86;
	ld.global.u32 	%r166, [%rd10];
	ld.global.u32 	%r167, [%rd73+28];
	add.s32 	%r168, %r167, %r166;
	atom.global.min.s32 	%r169, [%rd87], %r168;
	add.s32 	%r219, %r219, 8;
$L__BB1_12:
	setp.eq.s32 	%p10, %r17, 0;
	@%p10 bra 	$L__BB1_19;
	and.b32  	%r20, %r9, 3;
	setp.lt.u32 	%p11, %r17, 4;
	@%p11 bra 	$L__BB1_15;
	sub.s32 	%r170, %r219, %r3;
	mul.wide.s32 	%rd88, %r170, 4;
	add.s64 	%rd89, %rd2, %rd88;
	ld.global.u32 	%r171, [%rd89];
	mul.wide.s32 	%rd90, %r171, 4;
	add.s64 	%rd91, %rd6, %rd90;
	ld.global.u32 	%r172, [%rd10];
	add.s64 	%rd92, %rd1, %rd88;
	ld.global.u32 	%r173, [%rd92];
	add.s32 	%r174, %r173, %r172;
	atom.global.min.s32 	%r175, [%rd91], %r174;
	ld.global.u32 	%r176, [%rd89+4];
	mul.wide.s32 	%rd93, %r176, 4;
	add.s64 	%rd94, %rd6, %rd93;
	ld.global.u32 	%r177, [%rd10];
	ld.global.u32 	%r178, [%rd92+4];
	add.s32 	%r179, %r178, %r177;
	atom.global.min.s32 	%r180, [%rd94], %r179;
	ld.global.u32 	%r181, [%rd89+8];
	mul.wide.s32 	%rd95, %r181, 4;
	add.s64 	%rd96, %rd6, %rd95;
	ld.global.u32 	%r182, [%rd10];
	ld.global.u32 	%r183, [%rd92+8];
	add.s32 	%r184, %r183, %r182;
	atom.global.min.s32 	%r185, [%rd96], %r184;
	ld.global.u32 	%r186, [%rd89+12];
	mul.wide.s32 	%rd97, %r186, 4;
	add.s64 	%rd98, %rd6, %rd97;
	ld.global.u32 	%r187, [%rd10];
	ld.global.u32 	%r188, [%rd92+12];
	add.s32 	%r189, %r188, %r187;
	atom.global.min.s32 	%r190, [%rd98], %r189;
	add.s32 	%r219, %r219, 4;
$L__BB1_15:
	setp.eq.s32 	%p12, %r20, 0;
	@%p12 bra 	$L__BB1_19;
	sub.s32 	%r191, %r219, %r3;
	mul.wide.s32 	%rd99, %r191, 4;
	add.s64 	%rd11, %rd2, %rd99;
	ld.global.u32 	%r192, [%rd11];
	mul.wide.s32 	%rd100, %r192, 4;
	add.s64 	%rd101, %rd6, %rd100;
	ld.global.u32 	%r193, [%rd10];
	add.s64 	%rd12, %rd1, %rd99;
	ld.global.u32 	%r194, [%rd12];
	add.s32 	%r195, %r194, %r193;
	atom.global.min.s32 	%r196, [%rd101], %r195;
	setp.eq.s32 	%p13, %r20, 1;
	@%p13 bra 	$L__BB1_19;
	ld.global.u32 	%r197, [%rd11+4];
	mul.wide.s32 	%rd102, %r197, 4;
	add.s64 	%rd103, %rd6, %rd102;
	ld.global.u32 	%r198, [%rd10];
	ld.global.u32 	%r199, [%rd12+4];
	add.s32 	%r200, %r199, %r198;
	atom.global.min.s32 	%r201, [%rd103], %r200;
	setp.eq.s32 	%p14, %r20, 2;
	@%p14 bra 	$L__BB1_19;
	ld.global.u32 	%r202, [%rd11+8];
	mul.wide.s32 	%rd104, %r202, 4;
	add.s64 	%rd105, %rd6, %rd104;
	ld.global.u32 	%r203, [%rd10];
	ld.global.u32 	%r204, [%rd12+8];
	add.s32 	%r205, %r204, %r203;
	atom.global.min.s32 	%r206, [%rd105], %r205;
$L__BB1_19:
	add.s32 	%r216, %r216, %r2;
	ld.global.u32 	%r207, [%rd7];
	setp.lt.s32 	%p15, %r216, %r207;
	@%p15 bra 	$L__BB1_2;
$L__BB1_20:
	bar.sync 	0;
	ld.global.u32 	%r224, [%rd7];
	setp.ge.s32 	%p16, %r223, %r224;
	@%p16 bra 	$L__BB1_25;
	ld.param.u64 	%rd111, [_Z6dividePiS_S_S_S_S_S_S_S_S__param_4];
	add.s32 	%r25, %r4, -1;
	cvta.to.global.u64 	%rd13, %rd111;
$L__BB1_22:
	mul.wide.u32 	%rd106, %r223, 4;
	add.s64 	%rd107, %rd6, %rd106;
	ld.global.u32 	%r28, [%rd107];
	add.s64 	%rd14, %rd5, %rd106;
	ld.global.u32 	%r208, [%rd14];
	setp.ge.s32 	%p17, %r28, %r208;
	@%p17 bra 	$L__BB1_24;
	st.global.u32 	[%rd14], %r28;
	add.s64 	%rd109, %rd4, %rd106;
	ld.global.u32 	%r209, [%rd109+4];
	add.s32 	%r210, %r25, %r209;
	div.s32 	%r211, %r210, %r4;
	ld.global.u32 	%r212, [%rd109];
	div.s32 	%r213, %r212, %r4;
	sub.s32 	%r214, %r211, %r213;
	add.s64 	%rd110, %rd3, %rd106;
	st.global.u32 	[%rd110], %r214;
	mov.b32 	%r215, 1;
	st.global.u32 	[%rd13], %r215;
	ld.global.u32 	%r224, [%rd7];
$L__BB1_24:
	add.s32 	%r223, %r223, %r2;
	setp.lt.s32 	%p18, %r223, %r224;
	@%p18 bra 	$L__BB1_22;
$L__BB1_25:
	ret;

}


// ===== COMPILED SASS (sm_100) =====

	.target	sm_100

	.elftype	@"ET_EXEC"


//--------------------- .note.nv.tkinfo           --------------------------
	.section	.note.nv.tkinfo,"",@"SHT_NOTE"
	.sectionflags	@"SHF_NOTE_NV_TKINFO"
	.tkinfo
        /*0018*/ 	.word	0x00000002
        /*0030*/ 	.string	""
        /*0030*/ 	.string	"ptxas"
        /*0030*/ 	.string	"Cuda compilation tools, release 13.0, V13.0.88"
        /*0030*/ 	.string	"Build cuda_13.0.r13.0/compiler.36424714_0"
        /*0030*/ 	.string	"-arch sm_100 -m 64 "



//--------------------- .note.nv.cuinfo           --------------------------
	.section	.note.nv.cuinfo,"",@"SHT_NOTE"
	.sectionflags	@"SHF_NOTE_NV_CUINFO"
        /*0018*/ 	.short	0x0002
        /*001a*/ 	.short	0x0064
        /*001c*/ 	.short	0x0082
	.zero		2


//--------------------- .nv.info                  --------------------------
	.section	.nv.info,"",@"SHT_CUDA_INFO"
	.align	4


	//----- nvinfo : EIATTR_REGCOUNT
	.align		4
        /*0000*/ 	.byte	0x04, 0x2f
        /*0002*/ 	.short	(.L_1 - .L_0)
	.align		4
.L_0:
        /*0004*/ 	.word	index@(_Z8dijkstraPiS_S_S_S_S_S_)
        /*0008*/ 	.word	0x00000013


	//----- nvinfo : EIATTR_FRAME_SIZE
	.align		4
.L_1:
        /*000c*/ 	.byte	0x04, 0x11
        /*000e*/ 	.short	(.L_3 - .L_2)
	.align		4
.L_2:
        /*0010*/ 	.word	index@(_Z8dijkstraPiS_S_S_S_S_S_)
        /*0014*/ 	.word	0x00000000


	//----- nvinfo : EIATTR_REGCOUNT
	.align		4
.L_3:
        /*0018*/ 	.byte	0x04, 0x2f
        /*001a*/ 	.short	(.L_5 - .L_4)
	.align		4
.L_4:
        /*001c*/ 	.word	index@(_Z6dividePiS_S_S_S_S_S_S_S_S_)
        /*0020*/ 	.word	0x00000020


	//----- nvinfo : EIATTR_FRAME_SIZE
	.align		4
.L_5:
        /*0024*/ 	.byte	0x04, 0x11
        /*0026*/ 	.short	(.L_7 - .L_6)
	.align		4
.L_6:
        /*0028*/ 	.word	index@(_Z6dividePiS_S_S_S_S_S_S_S_S_)
        /*002c*/ 	.word	0x00000000


	//----- nvinfo : EIATTR_MIN_STACK_SIZE
	.align		4
.L_7:
        /*0030*/ 	.byte	0x04, 0x12
        /*0032*/ 	.short	(.L_9 - .L_8)
	.align		4
.L_8:
        /*0034*/ 	.word	index@(_Z6dividePiS_S_S_S_S_S_S_S_S_)
        /*0038*/ 	.word	0x00000000


	//----- nvinfo : EIATTR_MIN_STACK_SIZE
	.align		4
.L_9:
        /*003c*/ 	.byte	0x04, 0x12
        /*003e*/ 	.short	(.L_11 - .L_10)
	.align		4
.L_10:
        /*0040*/ 	.word	index@(_Z8dijkstraPiS_S_S_S_S_S_)
        /*0044*/ 	.word	0x00000000
.L_11:


//--------------------- .nv.compat                --------------------------
	.section	.nv.compat,"",@"SHT_CUDA_COMPAT_INFO"
	.align	4
        /*0000*/ 	.byte	0x02, 0x09, 0x00, 0x00, 0x02, 0x02, 0x01, 0x00, 0x02, 0x05, 0x05, 0x00, 0x03, 0x07, 0x01, 0x01
        /*0010*/ 	.byte	0x02, 0x03, 0x00, 0x00, 0x02, 0x06, 0x01, 0x00, 0x04, 0x0b, 0x08, 0x00, 0x09, 0x00, 0x00, 0x00
        /*0020*/ 	.byte	0x00, 0x00, 0x00, 0x00


//--------------------- .nv.info._Z6dividePiS_S_S_S_S_S_S_S_S_ --------------------------
	.section	.nv.info._Z6dividePiS_S_S_S_S_S_S_S_S_,"",@"SHT_CUDA_INFO"
	.sectionflags	@""
	.align	4


	//----- nvinfo : EIATTR_CUDA_API_VERSION
	.align		4
        /*0000*/ 	.byte	0x04, 0x37
        /*0002*/ 	.short	(.L_13 - .L_12)
.L_12:
        /*0004*/ 	.word	0x00000082


	//----- nvinfo : EIATTR_KPARAM_INFO
	.align		4
.L_13:
        /*0008*/ 	.byte	0x04, 0x17
        /*000a*/ 	.short	(.L_15 - .L_14)
.L_14:
        /*000c*/ 	.word	0x00000000
        /*0010*/ 	.short	0x0009
        /*0012*/ 	.short	0x0048
        /*0014*/ 	.byte	0x00, 0xf5, 0x21, 0x00


	//----- nvinfo : EIATTR_KPARAM_INFO
	.align		4
.L_15:
        /*0018*/ 	.byte	0x04, 0x17
        /*001a*/ 	.short	(.L_17 - .L_16)
.L_16:
        /*001c*/ 	.word	0x00000000
        /*0020*/ 	.short	0x0008
        /*0022*/ 	.short	0x0040
        /*0024*/ 	.byte	0x00, 0xf5, 0x21, 0x00


	//----- nvinfo : EIATTR_KPARAM_INFO
	.align		4
.L_17:
        /*0028*/ 	.byte	0x04, 0x17
        /*002a*/ 	.short	(.L_19 - .L_18)
.L_18:
        /*002c*/ 	.word	0x00000000
        /*0030*/ 	.short	0x0007
        /*0032*/ 	.short	0x0038
        /*0034*/ 	.byte	0x00, 0xf5, 0x21, 0x00


	//----- nvinfo : EIATTR_KPARAM_INFO
	.align		4
.L_19:
        /*0038*/ 	.byte	0x04, 0x17
        /*003a*/ 	.short	(.L_21 - .L_20)
.L_20:
        /*003c*/ 	.word	0x00000000
        /*0040*/ 	.short	0x0006
        /*0042*/ 	.short	0x0030
        /*0044*/ 	.byte	0x00, 0xf5, 0x21, 0x00


	//----- nvinfo : EIATTR_KPARAM_INFO
	.align		4
.L_21:
        /*0048*/ 	.byte	0x04, 0x17
        /*004a*/ 	.short	(.L_23 - .L_22)
.L_22:
        /*004c*/ 	.word	0x00000000
        /*0050*/ 	.short	0x0005
        /*0052*/ 	.short	0x0028
        /*0054*/ 	.byte	0x00, 0xf5, 0x21, 0x00


	//----- nvinfo : EIATTR_KPARAM_INFO
	.align		4
.L_23:
        /*0058*/ 	.byte	0x04, 0x17
        /*005a*/ 	.short	(.L_25 - .L_24)
.L_24:
        /*005c*/ 	.word	0x00000000
        /*0060*/ 	.short	0x0004
        /*0062*/ 	.short	0x0020
        /*0064*/ 	.byte	0x00, 0xf5, 0x21, 0x00


	//----- nvinfo : EIATTR_KPARAM_INFO
	.align		4
.L_25:
        /*0068*/ 	.byte	0x04, 0x17
        /*006a*/ 	.short	(.L_27 - .L_26)
.L_26:
        /*006c*/ 	.word	0x00000000
        /*0070*/ 	.short	0x0003
        /*0072*/ 	.short	0x0018
        /*0074*/ 	.byte	0x00, 0xf5, 0x21, 0x00


	//----- nvinfo : EIATTR_KPARAM_INFO
	.align		4
.L_27:
        /*0078*/ 	.byte	0x04, 0x17
        /*007a*/ 	.short	(.L_29 - .L_28)
.L_28:
        /*007c*/ 	.word	0x00000000
        /*0080*/ 	.short	0x0002
        /*0082*/ 	.short	0x0010
        /*0084*/ 	.byte	0x00, 0xf5, 0x21, 0x00


	//----- nvinfo : EIATTR_KPARAM_INFO
	.align		4
.L_29:
        /*0088*/ 	.byte	0x04, 0x17
        /*008a*/ 	.short	(.L_31 - .L_30)
.L_30:
        /*008c*/ 	.word	0x00000000
        /*0090*/ 	.short	0x0001
        /*0092*/ 	.short	0x0008
        /*0094*/ 	.byte	0x00, 0xf5, 0x21, 0x00


	//----- nvinfo : EIATTR_KPARAM_INFO
	.align		4
.L_31:
        /*0098*/ 	.byte	0x04, 0x17
        /*009a*/ 	.short	(.L_33 - .L_32)
.L_32:
        /*009c*/ 	.word	0x00000000
        /*00a0*/ 	.short	0x0000
        /*00a2*/ 	.short	0x0000
        /*00a4*/ 	.byte	0x00, 0xf5, 0x21, 0x00


	//----- nvinfo : EIATTR_SPARSE_MMA_MASK
	.align		4
.L_33:
        /*00a8*/ 	.byte	0x03, 0x50
        /*00aa*/ 	.short	0x0000


	//----- nvinfo : EIATTR_MAXREG_COUNT
	.align		4
        /*00ac*/ 	.byte	0x03, 0x1b
        /*00ae*/ 	.short	0x00ff


	//----- nvinfo : EIATTR_NUM_BARRIERS
	.align		4
        /*00b0*/ 	.byte	0x02, 0x4c
        /*00b2*/ 	.byte	0x01
	.zero		1


	//----- nvinfo : EIATTR_MERCURY_ISA_VERSION
	.align		4
        /*00b4*/ 	.byte	0x03, 0x5f
        /*00b6*/ 	.short	0x0101


	//----- nvinfo : EIATTR_VRC_CTA_INIT_COUNT
	.align		4
        /*00b8*/ 	.byte	0x02, 0x4a
	.zero		1
	.zero		1


	//----- nvinfo : EIATTR_EXIT_INSTR_OFFSETS
	.align		4
        /*00bc*/ 	.byte	0x04, 0x1c
        /*00be*/ 	.short	(.L_35 - .L_34)


	//   ....[0]....
.L_34:
        /*00c0*/ 	.word	0x00001330


	//   ....[1]....
        /*00c4*/ 	.word	0x00001790


	//----- nvinfo : EIATTR_CRS_STACK_SIZE
	.align		4
.L_35:
        /*00c8*/ 	.byte	0x04, 0x1e
        /*00ca*/ 	.short	(.L_37 - .L_36)
.L_36:
        /*00cc*/ 	.word	0x00000000


	//----- nvinfo : EIATTR_CBANK_PARAM_SIZE
	.align		4
.L_37:
        /*00d0*/ 	.byte	0x03, 0x19
        /*00d2*/ 	.short	0x0050


	//----- nvinfo : EIATTR_PARAM_CBANK
	.align		4
        /*00d4*/ 	.byte	0x04, 0x0a
        /*00d6*/ 	.short	(.L_39 - .L_38)
	.align		4
.L_38:
        /*00d8*/ 	.word	index@(.nv.constant0._Z6dividePiS_S_S_S_S_S_S_S_S_)
        /*00dc*/ 	.short	0x0380
        /*00de*/ 	.short	0x0050


	//----- nvinfo : EIATTR_SW_WAR
	.align		4
.L_39:
        /*00e0*/ 	.byte	0x04, 0x36
        /*00e2*/ 	.short	(.L_41 - .L_40)
.L_40:
        /*00e4*/ 	.word	0x00000008
.L_41:


//--------------------- .nv.info._Z8dijkstraPiS_S_S_S_S_S_ --------------------------
	.section	.nv.info._Z8dijkstraPiS_S_S_S_S_S_,"",@"SHT_CUDA_INFO"
	.sectionflags	@""
	.align	4


	//----- nvinfo : EIATTR_CUDA_API_VERSION
	.align		4
        /*0000*/ 	.byte	0x04, 0x37
        /*0002*/ 	.short	(.L_43 - .L_42)
.L_42:
        /*0004*/ 	.word	0x00000082


	//----- nvinfo : EIATTR_KPARAM_INFO
	.align		4
.L_43:
        /*0008*/ 	.byte	0x04, 0x17
        /*000a*/ 	.short	(.L_45 - .L_44)
.L_44:
        /*000c*/ 	.word	0x00000000
        /*0010*/ 	.short	0x0006
        /*0012*/ 	.short	0x0030
        /*0014*/ 	.byte	0x00, 0xf5, 0x21, 0x00


	//----- nvinfo : EIATTR_KPARAM_INFO
	.align		4
.L_45:
        /*0018*/ 	.byte	0x04, 0x17
        /*001a*/ 	.short	(.L_47 - .L_46)
.L_46:
        /*001c*/ 	.word	0x00000000
        /*0020*/ 	.short	0x0005
        /*0022*/ 	.short	0x0028
        /*0024*/ 	.byte	0x00, 0xf5, 0x21, 0x00


	//----- nvinfo : EIATTR_KPARAM_INFO
	.align		4
.L_47:
        /*0028*/ 	.byte	0x04, 0x17
        /*002a*/ 	.short	(.L_49 - .L_48)
.L_48:
        /*002c*/ 	.word	0x00000000
        /*0030*/ 	.short	0x0004
        /*0032*/ 	.short	0x0020
        /*0034*/ 	.byte	0x00, 0xf5, 0x21, 0x00


	//----- nvinfo : EIATTR_KPARAM_INFO
	.align		4
.L_49:
        /*0038*/ 	.byte	0x04, 0x17
        /*003a*/ 	.short	(.L_51 - .L_50)
.L_50:
        /*003c*/ 	.word	0x00000000
        /*0040*/ 	.short	0x0003
        /*0042*/ 	.short	0x0018
        /*0044*/ 	.byte	0x00, 0xf5, 0x21, 0x00


	//----- nvinfo : EIATTR_KPARAM_INFO
	.align		4
.L_51:
        /*0048*/ 	.byte	0x04, 0x17
        /*004a*/ 	.short	(.L_53 - .L_52)
.L_52:
        /*004c*/ 	.word	0x00000000
        /*0050*/ 	.short	0x0002
        /*0052*/ 	.short	0x0010
        /*0054*/ 	.byte	0x00, 0xf5, 0x21, 0x00


	//----- nvinfo : EIATTR_KPARAM_INFO
	.align		4
.L_53:
        /*0058*/ 	.byte	0x04, 0x17
        /*005a*/ 	.short	(.L_55 - .L_54)
.L_54:
        /*005c*/ 	.word	0x00000000
        /*0060*/ 	.short	0x0001
        /*0062*/ 	.short	0x0008
        /*0064*/ 	.byte	0x00, 0xf5, 0x21, 0x00


	//----- nvinfo : EIATTR_KPARAM_INFO
	.align		4
.L_55:
        /*0068*/ 	.byte	0x04, 0x17
        /*006a*/ 	.short	(.L_57 - .L_56)
.L_56:
        /*006c*/ 	.word	0x00000000
        /*0070*/ 	.short	0x0000
        /*0072*/ 	.short	0x0000
        /*0074*/ 	.byte	0x00, 0xf5, 0x21, 0x00


	//----- nvinfo : EIATTR_SPARSE_MMA_MASK
	.align		4
.L_57:
        /*0078*/ 	.byte	0x03, 0x50
        /*007a*/ 	.short	0x0000


	//----- nvinfo : EIATTR_MAXREG_COUNT
	.align		4
        /*007c*/ 	.byte	0x03, 0x1b
        /*007e*/ 	.short	0x00ff


	//----- nvinfo : EIATTR_NUM_BARRIERS
	.align		4
        /*0080*/ 	.byte	0x02, 0x4c
        /*0082*/ 	.byte	0x01
	.zero		1


	//----- nvinfo : EIATTR_MERCURY_ISA_VERSION
	.align		4
        /*0084*/ 	.byte	0x03, 0x5f
        /*0086*/ 	.short	0x0101


	//----- nvinfo : EIATTR_VRC_CTA_INIT_COUNT
	.align		4
        /*0088*/ 	.byte	0x02, 0x4a
	.zero		1
	.zero		1


	//----- nvinfo : EIATTR_EXIT_INSTR_OFFSETS
	.align		4
        /*008c*/ 	.byte	0x04, 0x1c
        /*008e*/ 	.short	(.L_59 - .L_58)


	//   ....[0]....
.L_58:
        /*0090*/ 	.word	0x000000e0


	//   ....[1]....
        /*0094*/ 	.word	0x00000660


	//   ....[2]....
        /*0098*/ 	.word	0x000006b0


	//----- nvinfo : EIATTR_CRS_STACK_SIZE
	.align		4
.L_59:
        /*009c*/ 	.byte	0x04, 0x1e
        /*009e*/ 	.short	(.L_61 - .L_60)
.L_60:
        /*00a0*/ 	.word	0x00000000


	//----- nvinfo : EIATTR_CBANK_PARAM_SIZE
	.align		4
.L_61:
        /*00a4*/ 	.byte	0x03, 0x19
        /*00a6*/ 	.short	0x0038


	//----- nvinfo : EIATTR_PARAM_CBANK
	.align		4
        /*00a8*/ 	.byte	0x04, 0x0a
        /*00aa*/ 	.short	(.L_63 - .L_62)
	.align		4
.L_62:
        /*00ac*/ 	.word	index@(.nv.constant0._Z8dijkstraPiS_S_S_S_S_S_)
        /*00b0*/ 	.short	0x0380
        /*00b2*/ 	.short	0x0038


	//----- nvinfo : EIATTR_SW_WAR
	.align		4
.L_63:
        /*00b4*/ 	.byte	0x04, 0x36
        /*00b6*/ 	.short	(.L_65 - .L_64)
.L_64:
        /*00b8*/ 	.word	0x00000008
.L_65:


//--------------------- .nv.callgraph             --------------------------
	.section	.nv.callgraph,"",@"SHT_CUDA_CALLGRAPH"
	.align	4
	.sectionentsize	8
	.align		4
        /*0000*/ 	.word	0x00000000
	.align		4
        /*0004*/ 	.word	0xffffffff
	.align		4
        /*0008*/ 	.word	0x00000000
	.align		4
        /*000c*/ 	.word	0xfffffffe
	.align		4
        /*0010*/ 	.word	0x00000000
	.align		4
        /*0014*/ 	.word	0xfffffffd
	.align		4
        /*0018*/ 	.word	0x00000000
	.align		4
        /*001c*/ 	.word	0xfffffffc


//--------------------- .text._Z6dividePiS_S_S_S_S_S_S_S_S_ --------------------------
	.section	.text._Z6dividePiS_S_S_S_S_S_S_S_S_,"ax",@progbits
	.align	128
        .global         _Z6dividePiS_S_S_S_S_S_S_S_S_
        .type           _Z6dividePiS_S_S_S_S_S_S_S_S_,@function
        .size           _Z6dividePiS_S_S_S_S_S_S_S_S_,(.L_x_29 - _Z6dividePiS_S_S_S_S_S_S_S_S_)
        .other          _Z6dividePiS_S_S_S_S_S_S_S_S_,@"STO_CUDA_ENTRY STV_DEFAULT"
_Z6dividePiS_S_S_S_S_S_S_S_S_:
.text._Z6dividePiS_S_S_S_S_S_S_S_S_:
[----:B------:R-:W-:Y:S08]  /*0000*/  LDC R1, c[0x0][0x37c] ;  /* 0x0000df00ff017b82 */ /* 0x000ff00000000800 */
[----:B------:R-:W0:Y:S01]  /*0010*/  LDC.64 R8, c[0x0][0x398] ;  /* 0x0000e600ff087b82 */ /* 0x000e220000000a00 */
[----:B------:R-:W0:Y:S07]  /*0020*/  LDCU.64 UR8, c[0x0][0x358] ;  /* 0x00006b00ff0877ac */ /* 0x000e2e0008000a00 */
[----:B------:R-:W1:Y:S01]  /*0030*/  LDC.64 R4, c[0x0][0x3b0] ;  /* 0x0000ec00ff047b82 */ /* 0x000e620000000a00 */
[----:B0-----:R-:W2:Y:S04]  /*0040*/  LDG.E R3, desc[UR8][R8.64] ;  /* 0x0000000808037981 */ /* 0x001ea8000c1e1900 */
[----:B-1----:R0:W5:Y:S01]  /*0050*/  LDG.E R0, desc[UR8][R4.64] ;  /* 0x0000000804007981 */ /* 0x002162000c1e1900 */
[----:B------:R-:W1:Y:S01]  /*0060*/  LDCU UR4, c[0x0][0x360] ;  /* 0x00006c00ff0477ac */ /* 0x000e620008000800 */
[----:B------:R-:W-:Y:S01]  /*0070*/  BSSY.RECONVERGENT B1, `(.L_x_0) ;  /* 0x0000128000017945 */ /* 0x000fe20003800200 */
[----:B------:R-:W3:Y:S01]  /*0080*/  S2R R2, SR_TID.Z ;  /* 0x0000000000027919 */ /* 0x000ee20000002300 */
[----:B------:R-:W3:Y:S01]  /*0090*/  LDCU UR5, c[0x0][0x364] ;  /* 0x00006c80ff0577ac */ /* 0x000ee20008000800 */
[----:B------:R-:W3:Y:S01]  /*00a0*/  S2R R7, SR_TID.Y ;  /* 0x0000000000077919 */ /* 0x000ee20000002200 */
[----:B------:R-:W4:Y:S01]  /*00b0*/  LDCU UR6, c[0x0][0x368] ;  /* 0x00006d00ff0677ac */ /* 0x000f220008000800 */
[----:B------:R-:W1:Y:S01]  /*00c0*/  S2R R11, SR_TID.X ;  /* 0x00000000000b7919 */ /* 0x000e620000002100 */
[----:B---3--:R-:W-:-:S04]  /*00d0*/  IMAD R2, R2, UR5, R7 ;  /* 0x0000000502027c24 */ /* 0x008fc8000f8e0207 */
[----:B-1----:R-:W-:Y:S01]  /*00e0*/  IMAD R2, R2, UR4, R11 ;  /* 0x0000000402027c24 */ /* 0x002fe2000f8e020b */
[----:B------:R-:W-:-:S04]  /*00f0*/  UIMAD UR4, UR4, UR5, URZ ;  /* 0x00000005040472a4 */ /* 0x000fc8000f8e02ff */
[----:B----4-:R-:W-:Y:S01]  /*0100*/  UIMAD UR4, UR4, UR6, URZ ;  /* 0x00000006040472a4 */ /* 0x010fe2000f8e02ff */
[----:B--2---:R-:W-:-:S13]  /*0110*/  ISETP.GE.AND P0, PT, R2, R3, PT ;  /* 0x000000030200720c */ /* 0x004fda0003f06270 */
[----:B0-----:R-:W-:Y:S05]  /*0120*/  @P0 BRA `(.L_x_1) ;  /* 0x0000001000700947 */ /* 0x001fea0003800000 */
[----:B------:R-:W0:Y:S02]  /*0130*/  LDC.64 R6, c[0x0][0x3a8] ;  /* 0x0000ea00ff067b82 */ /* 0x000e240000000a00 */
[----:B0-----:R0:W5:Y:S01]  /*0140*/  LDG.E R3, desc[UR8][R6.64] ;  /* 0x0000000806037981 */ /* 0x001162000c1e1900 */
[----:B------:R-:W-:-:S07]  /*0150*/  MOV R4, R2 ;  /* 0x0000000200047202 */ /* 0x000fce0000000f00 */
.L_x_11:
[----:B0-----:R-:W0:Y:S02]  /*0160*/  LDC.64 R6, c[0x0][0x380] ;  /* 0x0000e000ff067b82 */ /* 0x001e240000000a00 */
[----:B0-----:R-:W-:-:S05]  /*0170*/  IMAD.WIDE.U32 R10, R4, 0x4, R6 ;  /* 0x00000004040a7825 */ /* 0x001fca00078e0006 */
[----:B--2---:R-:W2:Y:S01]  /*0180*/  LDG.E R6, desc[UR8][R10.64+0x4] ;  /* 0x000004080a067981 */ /* 0x004ea2000c1e1900 */
[----:B------:R-:W-:Y:S01]  /*0190*/  BSSY.RECONVERGENT B0, `(.L_x_2) ;  /* 0x0000111000007945 */ /* 0x000fe20003800200 */
[----:B--2--5:R-:W-:-:S13]  /*01a0*/  ISETP.GT.AND P0, PT, R6, R3, PT ;  /* 0x000000030600720c */ /* 0x024fda0003f04270 */
[----:B-1-34-:R-:W-:Y:S05]  /*01b0*/  @!P0 BRA `(.L_x_3) ;  /* 0x0000001000388947 */ /* 0x01afea0003800000 */
[----:B------:R-:W2:Y:S01]  /*01c0*/  LDG.E R5, desc[UR8][R10.64] ;  /* 0x000000080a057981 */ /* 0x000ea2000c1e1900 */
[----:B------:R-:W-:-:S05]  /*01d0*/  IMAD.IADD R12, R3, 0x1, R0 ;  /* 0x00000001030c7824 */ /* 0x000fca00078e0200 */
[----:B--2---:R-:W-:-:S13]  /*01e0*/  ISETP.GE.AND P0, PT, R5, R12, PT ;  /* 0x0000000c0500720c */ /* 0x004fda0003f06270 */
[----:B------:R-:W-:Y:S05]  /*01f0*/  @P0 BRA `(.L_x_3) ;  /* 0x0000001000280947 */ /* 0x000fea0003800000 */
[----:B------:R-:W0:Y:S02]  /*0200*/  LDC.64 R6, c[0x0][0x3b8] ;  /* 0x0000ee00ff067b82 */ /* 0x000e240000000a00 */
[----:B0-----:R-:W-:-:S05]  /*0210*/  IMAD.WIDE.U32 R6, R4, 0x4, R6 ;  /* 0x0000000404067825 */ /* 0x001fca00078e0006 */
[----:B------:R-:W2:Y:S02]  /*0220*/  LDG.E R5, desc[UR8][R6.64] ;  /* 0x0000000806057981 */ /* 0x000ea4000c1e1900 */
[----:B--2---:R-:W-:-:S13]  /*0230*/  ISETP.NE.AND P0, PT, R5, RZ, PT ;  /* 0x000000ff0500720c */ /* 0x004fda0003f05270 */
[----:B------:R-:W-:Y:S05]  /*0240*/  @!P0 BRA `(.L_x_3) ;  /* 0x0000001000148947 */ /* 0x000fea0003800000 */
[----:B------:R-:W-:-:S05]  /*0250*/  MOV R13, 0xffffffff ;  /* 0xffffffff000d7802 */ /* 0x000fca0000000f00 */
[----:B------:R0:W-:Y:S04]  /*0260*/  REDG.E.ADD.STRONG.GPU desc[UR8][R6.64], R13 ;  /* 0x0000000d0600798e */ /* 0x0001e8000c12e108 */
[----:B------:R-:W2:Y:S04]  /*0270*/  LDG.E R5, desc[UR8][R10.64+0x4] ;  /* 0x000004080a057981 */ /* 0x000ea8000c1e1900 */
[----:B------:R-:W3:Y:S01]  /*0280*/  LDG.E R14, desc[UR8][R10.64] ;  /* 0x000000080a0e7981 */ /* 0x000ee2000c1e1900 */
[----:B--2---:R-:W-:Y:S02]  /*0290*/  VIMNMX R5, PT, PT, R12, R5, PT ;  /* 0x000000050c057248 */ /* 0x004fe40003fe0100 */
[----:B---3--:R-:W-:-:S04]  /*02a0*/  VIMNMX R14, PT, PT, R3, R14, !PT ;  /* 0x0000000e030e7248 */ /* 0x008fc80007fe0100 */
[----:B------:R-:W-:-:S13]  /*02b0*/  ISETP.GE.AND P0, PT, R14, R5, PT ;  /* 0x000000050e00720c */ /* 0x000fda0003f06270 */
[----:B0-----:R-:W-:Y:S05]  /*02c0*/  @P0 BRA `(.L_x_3) ;  /* 0x0000000c00f40947 */ /* 0x001fea0003800000 */
[----:B------:R-:W0:Y:S01]  /*02d0*/  LDC.64 R10, c[0x0][0x3c0] ;  /* 0x0000f000ff0a7b82 */ /* 0x000e220000000a00 */
[----:B------:R-:W-:Y:S01]  /*02e0*/  IMAD.MOV.U32 R6, RZ, RZ, R14 ;  /* 0x000000ffff067224 */ /* 0x000fe200078e000e */
[----:B------:R-:W-:Y:S04]  /*02f0*/  BSSY.RECONVERGENT B2, `(.L_x_4) ;  /* 0x0000078000027945 */ /* 0x000fe80003800200 */
[C---:B------:R-:W-:Y:S01]  /*0300*/  IADD3 R7, PT, PT, -R5.reuse, R6, RZ ;  /* 0x0000000605077210 */ /* 0x040fe20007ffe1ff */
[----:B------:R-:W-:-:S03]  /*0310*/  IMAD.IADD R5, R5, 0x1, -R6 ;  /* 0x0000000105057824 */ /* 0x000fc600078e0a06 */
[----:B------:R-:W-:Y:S01]  /*0320*/  ISETP.GT.U32.AND P0, PT, R7, -0x10, PT ;  /* 0xfffffff00700780c */ /* 0x000fe20003f04070 */
[----:B0-----:R-:W-:-:S12]  /*0330*/  IMAD.WIDE.U32 R10, R4, 0x4, R10 ;  /* 0x00000004040a7825 */ /* 0x001fd800078e000a */
[----:B------:R-:W-:Y:S05]  /*0340*/  @P0 BRA `(.L_x_5) ;  /* 0x0000000400c80947 */ /* 0x000fea0003800000 */
[----:B------:R-:W0:Y:S01]  /*0350*/  LDCU.64 UR6, c[0x0][0x388] ;  /* 0x00007100ff0677ac */ /* 0x000e220008000a00 */
[----:B------:R-:W-:Y:S01]  /*0360*/  IMAD.WIDE R12, R3, 0x4, RZ ;  /* 0x00000004030c7825 */ /* 0x000fe200078e02ff */
[----:B------:R-:W-:Y:S01]  /*0370*/  LOP3.LUT R7, R5, 0xfffffff0, RZ, 0xc0, !PT ;  /* 0xfffffff005077812 */ /* 0x000fe200078ec0ff */
[----:B------:R-:W1:Y:S01]  /*0380*/  LDCU.64 UR10, c[0x0][0x390] ;  /* 0x00007200ff0a77ac */ /* 0x000e620008000a00 */
[----:B------:R-:W-:-:S03]  /*0390*/  IADD3 R14, P0, PT, -R12, 0x20, RZ ;  /* 0x000000200c0e7810 */ /* 0x000fc60007f1e1ff */
[----:B------:R-:W-:Y:S01]  /*03a0*/  IMAD.MOV R7, RZ, RZ, -R7 ;  /* 0x000000ffff077224 */ /* 0x000fe200078e0a07 */
[----:B------:R-:W-:Y:S02]  /*03b0*/  IADD3.X R15, PT, PT, RZ, ~R13, RZ, P0, !PT ;  /* 0x8000000dff0f7210 */ /* 0x000fe400007fe4ff */
[C---:B0-----:R-:W-:Y:S02]  /*03c0*/  IADD3 R12, P1, PT, R14.reuse, UR6, RZ ;  /* 0x000000060e0c7c10 */ /* 0x041fe4000ff3e0ff */
[----:B-1----:R-:W-:Y:S02]  /*03d0*/  IADD3 R14, P2, PT, R14, UR10, RZ ;  /* 0x0000000a0e0e7c10 */ /* 0x002fe4000ff5e0ff */
[C---:B------:R-:W-:Y:S02]  /*03e0*/  IADD3.X R13, PT, PT, R15.reuse, UR7, RZ, P1, !PT ;  /* 0x000000070f0d7c10 */ /* 0x040fe40008ffe4ff */
[----:B------:R-:W-:-:S09]  /*03f0*/  IADD3.X R15, PT, PT, R15, UR11, RZ, P2, !PT ;  /* 0x0000000b0f0f7c10 */ /* 0x000fd200097fe4ff */
.L_x_6:
[C---:B------:R-:W-:Y:S01]  /*0400*/  IMAD.WIDE R16, R6.reuse, 0x4, R14 ;  /* 0x0000000406107825 */ /* 0x040fe200078e020e */
[----:B------:R-:W2:Y:S01]  /*0410*/  LDG.E R22, desc[UR8][R10.64] ;  /* 0x000000080a167981 */ /* 0x000ea2000c1e1900 */
[----:B0-----:R-:W0:Y:S02]  /*0420*/  LDC.64 R18, c[0x0][0x3c8] ;  /* 0x0000f200ff127b82 */ /* 0x001e240000000a00 */
[----:B------:R-:W-:Y:S01]  /*0430*/  IMAD.WIDE R20, R6, 0x4, R12 ;  /* 0x0000000406147825 */ /* 0x000fe200078e020c */
[----:B------:R-:W2:Y:S04]  /*0440*/  LDG.E R23, desc[UR8][R16.64+-0x20] ;  /* 0xffffe00810177981 */ /* 0x000ea8000c1e1900 */
[----:B------:R-:W0:Y:S01]  /*0450*/  LDG.E R25, desc[UR8][R20.64+-0x20] ;  /* 0xffffe00814197981 */ /* 0x000e22000c1e1900 */
[----:B--2---:R-:W-:Y:S01]  /*0460*/  IADD3 R27, PT, PT, R22, R23, RZ ;  /* 0x00000017161b7210 */ /* 0x004fe20007ffe0ff */
[----:B0-----:R-:W-:-:S05]  /*0470*/  IMAD.WIDE R24, R25, 0x4, R18 ;  /* 0x0000000419187825 */ /* 0x001fca00078e0212 */
[----:B------:R-:W-:Y:S04]  /*0480*/  REDG.E.MIN.S32.STRONG.GPU desc[UR8][R24.64], R27 ;  /* 0x0000001b1800798e */ /* 0x000fe8000c92e308 */
[----:B------:R-:W2:Y:S04]  /*0490*/  LDG.E R22, desc[UR8][R10.64] ;  /* 0x000000080a167981 */ /* 0x000ea8000c1e1900 */
[----:B------:R-:W2:Y:S04]  /*04a0*/  LDG.E R29, desc[UR8][R16.64+-0x1c] ;  /* 0xffffe408101d7981 */ /* 0x000ea8000c1e1900 */
[----:B------:R-:W3:Y:S01]  /*04b0*/  LDG.E R23, desc[UR8][R20.64+-0x1c] ;  /* 0xffffe40814177981 */ /* 0x000ee2000c1e1900 */
[----:B--2---:R-:W-:-:S02]  /*04c0*/  IMAD.IADD R29, R22, 0x1, R29 ;  /* 0x00000001161d7824 */ /* 0x004fc400078e021d */
[----:B---3--:R-:W-:-:S05]  /*04d0*/  IMAD.WIDE R22, R23, 0x4, R18 ;  /* 0x0000000417167825 */ /* 0x008fca00078e0212 */
[----:B------:R0:W-:Y:S04]  /*04e0*/  REDG.E.MIN.S32.STRONG.GPU desc[UR8][R22.64], R29 ;  /* 0x0000001d1600798e */ /* 0x0001e8000c92e308 */
[----:B------:R-:W2:Y:S04]  /*04f0*/  LDG.E R28, desc[UR8][R10.64] ;  /* 0x000000080a1c7981 */ /* 0x000ea8000c1e1900 */
[----:B------:R-:W3:Y:S04]  /*0500*/  LDG.E R26, desc[UR8][R20.64+-0x18] ;  /* 0xffffe808141a7981 */ /* 0x000ee8000c1e1900 */
[----:B0-----:R-:W2:Y:S01]  /*0510*/  LDG.E R23, desc[UR8][R16.64+-0x18] ;  /* 0xffffe80810177981 */ /* 0x001ea2000c1e1900 */
[----:B---3--:R-:W-:Y:S01]  /*0520*/  IMAD.WIDE R24, R26, 0x4, R18 ;  /* 0x000000041a187825 */ /* 0x008fe200078e0212 */
[----:B--2---:R-:W-:-:S05]  /*0530*/  IADD3 R28, PT, PT, R28, R23, RZ ;  /* 0x000000171c1c7210 */ /* 0x004fca0007ffe0ff */
        /* <DEDUP_REMOVED lines=70> */
[----:B------:R-:W-:Y:S01]  /*09a0*/  IADD3 R7, PT, PT, R7, 0x10, RZ ;  /* 0x0000001007077810 */ /* 0x000fe20007ffe0ff */
[----:B---3--:R-:W-:Y:S01]  /*09b0*/  IMAD.WIDE R24, R27, 0x4, R18 ;  /* 0x000000041b187825 */ /* 0x008fe200078e0212 */
[----:B--2---:R-:W-:-:S05]  /*09c0*/  IADD3 R28, PT, PT, R28, R23, RZ ;  /* 0x000000171c1c7210 */ /* 0x004fca0007ffe0ff */
[----:B------:R0:W-:Y:S04]  /*09d0*/  REDG.E.MIN.S32.STRONG.GPU desc[UR8][R24.64], R28 ;  /* 0x0000001c1800798e */ /* 0x0001e8000c92e308 */
[----:B------:R-:W2:Y:S04]  /*09e0*/  LDG.E R27, desc[UR8][R20.64+0x1c] ;  /* 0x00001c08141b7981 */ /* 0x000ea8000c1e1900 */
[----:B------:R-:W3:Y:S04]  /*09f0*/  LDG.E R17, desc[UR8][R16.64+0x1c] ;  /* 0x00001c0810117981 */ /* 0x000ee8000c1e1900 */
[----:B------:R-:W3:Y:S01]  /*0a00*/  LDG.E R26, desc[UR8][R10.64] ;  /* 0x000000080a1a7981 */ /* 0x000ee2000c1e1900 */
[----:B------:R-:W-:Y:S01]  /*0a10*/  ISETP.NE.AND P0, PT, R7, RZ, PT ;  /* 0x000000ff0700720c */ /* 0x000fe20003f05270 */
[----:B------:R-:W-:-:S02]  /*0a20*/  VIADD R6, R6, 0x10 ;  /* 0x0000001006067836 */ /* 0x000fc40000000000 */
[----:B--2---:R-:W-:-:S04]  /*0a30*/  IMAD.WIDE R18, R27, 0x4, R18 ;  /* 0x000000041b127825 */ /* 0x004fc800078e0212 */
[----:B---3--:R-:W-:-:S05]  /*0a40*/  IMAD.IADD R23, R26, 0x1, R17 ;  /* 0x000000011a177824 */ /* 0x008fca00078e0211 */
[----:B------:R0:W-:Y:S01]  /*0a50*/  REDG.E.MIN.S32.STRONG.GPU desc[UR8][R18.64], R23 ;  /* 0x000000171200798e */ /* 0x0001e2000c92e308 */
[----:B------:R-:W-:Y:S05]  /*0a60*/  @P0 BRA `(.L_x_6) ;  /* 0xfffffff800640947 */ /* 0x000fea000383ffff */
.L_x_5:
[----:B------:R-:W-:Y:S05]  /*0a70*/  BSYNC.RECONVERGENT B2 ;  /* 0x0000000000027941 */ /* 0x000fea0003800200 */
.L_x_4:
[----:B------:R-:W-:-:S13]  /*0a80*/  LOP3.LUT P0, R12, R5, 0xf, RZ, 0xc0, !PT ;  /* 0x0000000f050c7812 */ /* 0x000fda000780c0ff */
[----:B------:R-:W-:Y:S05]  /*0a90*/  @!P0 BRA `(.L_x_3) ;  /* 0x0000000800008947 */ /* 0x000fea0003800000 */
[----:B------:R-:W-:Y:S01]  /*0aa0*/  ISETP.GE.U32.AND P0, PT, R12, 0x8, PT ;  /* 0x000000080c00780c */ /* 0x000fe20003f06070 */
[----:B------:R-:W-:Y:S01]  /*0ab0*/  BSSY.RECONVERGENT B2, `(.L_x_7) ;  /* 0x000003b000027945 */ /* 0x000fe20003800200 */
[----:B------:R-:W-:-:S04]  /*0ac0*/  LOP3.LUT R7, R5, 0x7, RZ, 0xc0, !PT ;  /* 0x0000000705077812 */ /* 0x000fc800078ec0ff */
[----:B------:R-:W-:-:S07]  /*0ad0*/  ISETP.NE.AND P1, PT, R7, RZ, PT ;  /* 0x000000ff0700720c */ /* 0x000fce0003f25270 */
[----:B------:R-:W-:Y:S06]  /*0ae0*/  @!P0 BRA `(.L_x_8) ;  /* 0x0000000000dc8947 */ /* 0x000fec0003800000 */
[----:B------:R-:W1:Y:S01]  /*0af0*/  LDC.64 R12, c[0x0][0x390] ;  /* 0x0000e400ff0c7b82 */ /* 0x000e620000000a00 */
[----:B------:R-:W-:Y:S01]  /*0b00*/  IADD3 R15, PT, PT, -R3, R6, RZ ;  /* 0x00000006030f7210 */ /* 0x000fe20007ffe1ff */
[----:B0-----:R-:W2:Y:S06]  /*0b10*/  LDG.E R18, desc[UR8][R10.64] ;  /* 0x000000080a127981 */ /* 0x001eac000c1e1900 */
[----:B------:R-:W0:Y:S01]  /*0b20*/  LDC.64 R16, c[0x0][0x388] ;  /* 0x0000e200ff107b82 */ /* 0x000e220000000a00 */
[----:B-1----:R-:W-:-:S05]  /*0b30*/  IMAD.WIDE R12, R15, 0x4, R12 ;  /* 0x000000040f0c7825 */ /* 0x002fca00078e020c */
[----:B------:R-:W2:Y:S01]  /*0b40*/  LDG.E R21, desc[UR8][R12.64] ;  /* 0x000000080c157981 */ /* 0x000ea2000c1e1900 */
[----:B0-----:R-:W-:Y:S02]  /*0b50*/  IMAD.WIDE R16, R15, 0x4, R16 ;  /* 0x000000040f107825 */ /* 0x001fe400078e0210 */
[----:B------:R-:W0:Y:S03]  /*0b60*/  LDC.64 R14, c[0x0][0x3c8] ;  /* 0x0000f200ff0e7b82 */ /* 0x000e260000000a00 */
[----:B------:R-:W0:Y:S01]  /*0b70*/  LDG.E R19, desc[UR8][R16.64] ;  /* 0x0000000810137981 */ /* 0x000e22000c1e1900 */
[----:B--2---:R-:W-:Y:S02]  /*0b80*/  IMAD.IADD R23, R18, 0x1, R21 ;  /* 0x0000000112177824 */ /* 0x004fe400078e0215 */
[----:B0-----:R-:W-:-:S05]  /*0b90*/  IMAD.WIDE R18, R19, 0x4, R14 ;  /* 0x0000000413127825 */ /* 0x001fca00078e020e */
[----:B------:R0:W-:Y:S04]  /*0ba0*/  REDG.E.MIN.S32.STRONG.GPU desc[UR8][R18.64], R23 ;  /* 0x000000171200798e */ /* 0x0001e8000c92e308 */
[----:B------:R-:W2:Y:S04]  /*0bb0*/  LDG.E R20, desc[UR8][R10.64] ;  /* 0x000000080a147981 */ /* 0x000ea8000c1e1900 */
[----:B------:R-:W2:Y:S04]  /*0bc0*/  LDG.E R25, desc[UR8][R12.64+0x4] ;  /* 0x000004080c197981 */ /* 0x000ea8000c1e1900 */
[----:B------:R-:W3:Y:S01]  /*0bd0*/  LDG.E R21, desc[UR8][R16.64+0x4] ;  /* 0x0000040810157981 */ /* 0x000ee2000c1e1900 */
[----:B--2---:R-:W-:Y:S01]  /*0be0*/  IADD3 R25, PT, PT, R20, R25, RZ ;  /* 0x0000001914197210 */ /* 0x004fe20007ffe0ff */
[----:B---3--:R-:W-:-:S05]  /*0bf0*/  IMAD.WIDE R20, R21, 0x4, R14 ;  /* 0x0000000415147825 */ /* 0x008fca00078e020e */
[----:B------:R1:W-:Y:S04]  /*0c00*/  REDG.E.MIN.S32.STRONG.GPU desc[UR8][R20.64], R25 ;  /* 0x000000191400798e */ /* 0x0003e8000c92e308 */
[----:B------:R-:W2:Y:S04]  /*0c10*/  LDG.E R22, desc[UR8][R10.64] ;  /* 0x000000080a167981 */ /* 0x000ea8000c1e1900 */
[----:B------:R-:W2:Y:S04]  /*0c20*/  LDG.E R29, desc[UR8][R12.64+0x8] ;  /* 0x000008080c1d7981 */ /* 0x000ea8000c1e1900 */
[----:B------:R-:W0:Y:S01]  /*0c30*/  LDG.E R27, desc[UR8][R16.64+0x8] ;  /* 0x00000808101b7981 */ /* 0x000e22000c1e1900 */
[----:B--2---:R-:W-:-:S02]  /*0c40*/  IMAD.IADD R29, R22, 0x1, R29 ;  /* 0x00000001161d7824 */ /* 0x004fc400078e021d */
[----:B0-----:R-:W-:-:S05]  /*0c50*/  IMAD.WIDE R18, R27, 0x4, R14 ;  /* 0x000000041b127825 */ /* 0x001fca00078e020e */
[----:B------:R0:W-:Y:S04]  /*0c60*/  REDG.E.MIN.S32.STRONG.GPU desc[UR8][R18.64], R29 ;  /* 0x0000001d1200798e */ /* 0x0001e8000c92e308 */
[----:B------:R-:W2:Y:S04]  /*0c70*/  LDG.E R22, desc[UR8][R10.64] ;  /* 0x000000080a167981 */ /* 0x000ea8000c1e1900 */
[----:B------:R-:W2:Y:S04]  /*0c80*/  LDG.E R27, desc[UR8][R12.64+0xc] ;  /* 0x00000c080c1b7981 */ /* 0x000ea8000c1e1900 */
[----:B------:R-:W1:Y:S01]  /*0c90*/  LDG.E R23, desc[UR8][R16.64+0xc] ;  /* 0x00000c0810177981 */ /* 0x000e62000c1e1900 */
[----:B--2---:R-:W-:Y:S01]  /*0ca0*/  IADD3 R27, PT, PT, R22, R27, RZ ;  /* 0x0000001b161b7210 */ /* 0x004fe20007ffe0ff */
[----:B-1----:R-:W-:-:S05]  /*0cb0*/  IMAD.WIDE R20, R23, 0x4, R14 ;  /* 0x0000000417147825 */ /* 0x002fca00078e020e */
        /* <DEDUP_REMOVED lines=20> */
[----:B------:R-:W3:Y:S04]  /*0e00*/  LDG.E R25, desc[UR8][R12.64+0x1c] ;  /* 0x00001c080c197981 */ /* 0x000ee8000c1e1900 */
[----:B------:R-:W3:Y:S01]  /*0e10*/  LDG.E R22, desc[UR8][R10.64] ;  /* 0x000000080a167981 */ /* 0x000ee2000c1e1900 */
[----:B--2---:R-:W-:Y:S01]  /*0e20*/  IMAD.WIDE R14, R23, 0x4, R14 ;  /* 0x00000004170e7825 */ /* 0x004fe200078e020e */
[----:B---3--:R-:W-:-:S05]  /*0e30*/  IADD3 R25, PT, PT, R22, R25, RZ ;  /* 0x0000001916197210 */ /* 0x008fca0007ffe0ff */
[----:B------:R1:W-:Y:S01]  /*0e40*/  REDG.E.MIN.S32.STRONG.GPU desc[UR8][R14.64], R25 ;  /* 0x000000190e00798e */ /* 0x0003e2000c92e308 */
[----:B------:R-:W-:-:S07]  /*0e50*/  VIADD R6, R6, 0x8 ;  /* 0x0000000806067836 */ /* 0x000fce0000000000 */
.L_x_8:
[----:B------:R-:W-:Y:S05]  /*0e60*/  BSYNC.RECONVERGENT B2 ;  /* 0x0000000000027941 */ /* 0x000fea0003800200 */
.L_x_7:
[----:B------:R-:W-:Y:S05]  /*0e70*/  @!P1 BRA `(.L_x_3) ;  /* 0x0000000400089947 */ /* 0x000fea0003800000 */
[----:B------:R-:W-:Y:S01]  /*0e80*/  ISETP.GE.U32.AND P0, PT, R7, 0x4, PT ;  /* 0x000000040700780c */ /* 0x000fe20003f06070 */
[----:B------:R-:W-:Y:S01]  /*0e90*/  BSSY.RECONVERGENT B2, `(.L_x_9) ;  /* 0x0000023000027945 */ /* 0x000fe20003800200 */
[----:B------:R-:W-:-:S04]  /*0ea0*/  LOP3.LUT R5, R5, 0x3, RZ, 0xc0, !PT ;  /* 0x0000000305057812 */ /* 0x000fc800078ec0ff */
[----:B------:R-:W-:-:S07]  /*0eb0*/  ISETP.NE.AND P1, PT, R5, RZ, PT ;  /* 0x000000ff0500720c */ /* 0x000fce0003f25270 */
[----:B------:R-:W-:Y:S06]  /*0ec0*/  @!P0 BRA `(.L_x_10) ;  /* 0x00000000007c8947 */ /* 0x000fec0003800000 */
[----:B------:R-:W2:Y:S01]  /*0ed0*/  LDC.64 R12, c[0x0][0x390] ;  /* 0x0000e400ff0c7b82 */ /* 0x000ea20000000a00 */
[----:B------:R-:W-:-:S07]  /*0ee0*/  IADD3 R7, PT, PT, -R3, R6, RZ ;  /* 0x0000000603077210 */ /* 0x000fce0007ffe1ff */
[----:B-1----:R-:W1:Y:S08]  /*0ef0*/  LDC.64 R14, c[0x0][0x388] ;  /* 0x0000e200ff0e7b82 */ /* 0x002e700000000a00 */
[----:B------:R-:W3:Y:S01]  /*0f00*/  LDC.64 R16, c[0x0][0x3c8] ;  /* 0x0000f200ff107b82 */ /* 0x000ee20000000a00 */
[----:B--2---:R-:W-:-:S05]  /*0f10*/  IMAD.WIDE R12, R7, 0x4, R12 ;  /* 0x00000004070c7825 */ /* 0x004fca00078e020c */
[----:B0-----:R-:W2:Y:S01]  /*0f20*/  LDG.E R18, desc[UR8][R12.64] ;  /* 0x000000080c127981 */ /* 0x001ea2000c1e1900 */
[----:B-1----:R-:W-:-:S03]  /*0f30*/  IMAD.WIDE R14, R7, 0x4, R14 ;  /* 0x00000004070e7825 */ /* 0x002fc600078e020e */
[----:B------:R-:W2:Y:S04]  /*0f40*/  LDG.E R7, desc[UR8][R10.64] ;  /* 0x000000080a077981 */ /* 0x000ea8000c1e1900 */
[----:B------:R-:W3:Y:S01]  /*0f50*/  LDG.E R19, desc[UR8][R14.64] ;  /* 0x000000080e137981 */ /* 0x000ee2000c1e1900 */
[----:B--2---:R-:W-:Y:S02]  /*0f60*/  IMAD.IADD R7, R7, 0x1, R18 ;  /* 0x0000000107077824 */ /* 0x004fe400078e0212 */
[----:B---3--:R-:W-:-:S05]  /*0f70*/  IMAD.WIDE R18, R19, 0x4, R16 ;  /* 0x0000000413127825 */ /* 0x008fca00078e0210 */
[----:B------:R0:W-:Y:S04]  /*0f80*/  REDG.E.MIN.S32.STRONG.GPU desc[UR8][R18.64], R7 ;  /* 0x000000071200798e */ /* 0x0001e8000c92e308 */
[----:B------:R-:W2:Y:S04]  /*0f90*/  LDG.E R20, desc[UR8][R10.64] ;  /* 0x000000080a147981 */ /* 0x000ea8000c1e1900 */
[----:B------:R-:W2:Y:S04]  /*0fa0*/  LDG.E R23, desc[UR8][R12.64+0x4] ;  /* 0x000004080c177981 */ /* 0x000ea8000c1e1900 */
[----:B------:R-:W3:Y:S01]  /*0fb0*/  LDG.E R21, desc[UR8][R14.64+0x4] ;  /* 0x000004080e157981 */ /* 0x000ee2000c1e1900 */
[----:B--2---:R-:W-:Y:S01]  /*0fc0*/  IADD3 R23, PT, PT, R20, R23, RZ ;  /* 0x0000001714177210 */ /* 0x004fe20007ffe0ff */
[----:B---3--:R-:W-:-:S05]  /*0fd0*/  IMAD.WIDE R20, R21, 0x4, R16 ;  /* 0x0000000415147825 */ /* 0x008fca00078e0210 */
[----:B------:R2:W-:Y:S04]  /*0fe0*/  REDG.E.MIN.S32.STRONG.GPU desc[UR8][R20.64], R23 ;  /* 0x000000171400798e */ /* 0x0005e8000c92e308 */
[----:B------:R-:W3:Y:S04]  /*0ff0*/  LDG.E R22, desc[UR8][R10.64] ;  /* 0x000000080a167981 */ /* 0x000ee8000c1e1900 */
[----:B------:R-:W3:Y:S04]  /*1000*/  LDG.E R27, desc[UR8][R12.64+0x8] ;  /* 0x000008080c1b7981 */ /* 0x000ee8000c1e1900 */
[----:B------:R-:W0:Y:S01]  /*1010*/  LDG.E R25, desc[UR8][R14.64+0x8] ;  /* 0x000008080e197981 */ /* 0x000e22000c1e1900 */
[----:B---3--:R-:W-:Y:S01]  /*1020*/  IADD3 R27, PT, PT, R22, R27, RZ ;  /* 0x0000001b161b7210 */ /* 0x008fe20007ffe0ff */
[----:B0-----:R-:W-:-:S05]  /*1030*/  IMAD.WIDE R18, R25, 0x4, R16 ;  /* 0x0000000419127825 */ /* 0x001fca00078e0210 */
[----:B------:R2:W-:Y:S04]  /*1040*/  REDG.E.MIN.S32.STRONG.GPU desc[UR8][R18.64], R27 ;  /* 0x0000001b1200798e */ /* 0x0005e8000c92e308 */
[----:B------:R-:W3:Y:S04]  /*1050*/  LDG.E R7, desc[UR8][R14.64+0xc] ;  /* 0x00000c080e077981 */ /* 0x000ee8000c1e1900 */
[----:B------:R-:W4:Y:S04]  /*1060*/  LDG.E R25, desc[UR8][R12.64+0xc] ;  /* 0x00000c080c197981 */ /* 0x000f28000c1e1900 */
[----:B------:R-:W4:Y:S01]  /*1070*/  LDG.E R22, desc[UR8][R10.64] ;  /* 0x000000080a167981 */ /* 0x000f22000c1e1900 */
[----:B---3--:R-:W-:-:S04]  /*1080*/  IMAD.WIDE R16, R7, 0x4, R16 ;  /* 0x0000000407107825 */ /* 0x008fc800078e0210 */
[----:B----4-:R-:W-:-:S05]  /*1090*/  IMAD.IADD R25, R22, 0x1, R25 ;  /* 0x0000000116197824 */ /* 0x010fca00078e0219 */
[----:B------:R2:W-:Y:S01]  /*10a0*/  REDG.E.MIN.S32.STRONG.GPU desc[UR8][R16.64], R25 ;  /* 0x000000191000798e */ /* 0x0005e2000c92e308 */
[----:B------:R-:W-:-:S07]  /*10b0*/  IADD3 R6, PT, PT, R6, 0x4, RZ ;  /* 0x0000000406067810 */ /* 0x000fce0007ffe0ff */
.L_x_10:
[----:B------:R-:W-:Y:S05]  /*10c0*/  BSYNC.RECONVERGENT B2 ;  /* 0x0000000000027941 */ /* 0x000fea0003800200 */
.L_x_9:
[----:B------:R-:W-:Y:S05]  /*10d0*/  @!P1 BRA `(.L_x_3) ;  /* 0x0000000000709947 */ /* 0x000fea0003800000 */
[----:B------:R-:W3:Y:S01]  /*10e0*/  LDC.64 R12, c[0x0][0x390] ;  /* 0x0000e400ff0c7b82 */ /* 0x000ee20000000a00 */
[----:B--2---:R-:W-:Y:S01]  /*10f0*/  IADD3 R17, PT, PT, -R3, R6, RZ ;  /* 0x0000000603117210 */ /* 0x004fe20007ffe1ff */
[----:B------:R-:W2:Y:S06]  /*1100*/  LDG.E R16, desc[UR8][R10.64] ;  /* 0x000000080a107981 */ /* 0x000eac000c1e1900 */
[----:B-1----:R-:W1:Y:S01]  /*1110*/  LDC.64 R14, c[0x0][0x388] ;  /* 0x0000e200ff0e7b82 */ /* 0x002e620000000a00 */
[----:B---3--:R-:W-:-:S07]  /*1120*/  IMAD.WIDE R6, R17, 0x4, R12 ;  /* 0x0000000411067825 */ /* 0x008fce00078e020c */
[----:B------:R-:W3:Y:S01]  /*1130*/  LDC.64 R12, c[0x0][0x3c8] ;  /* 0x0000f200ff0c7b82 */ /* 0x000ee20000000a00 */
[----:B0-----:R-:W2:Y:S01]  /*1140*/  LDG.E R19, desc[UR8][R6.64] ;  /* 0x0000000806137981 */ /* 0x001ea2000c1e1900 */
[----:B-1----:R-:W-:-:S05]  /*1150*/  IMAD.WIDE R14, R17, 0x4, R14 ;  /* 0x00000004110e7825 */ /* 0x002fca00078e020e */
[----:B------:R-:W3:Y:S01]  /*1160*/  LDG.E R17, desc[UR8][R14.64] ;  /* 0x000000080e117981 */ /* 0x000ee2000c1e1900 */
[----:B------:R-:W-:Y:S01]  /*1170*/  ISETP.NE.AND P0, PT, R5, 0x1, PT ;  /* 0x000000010500780c */ /* 0x000fe20003f05270 */
[----:B--2---:R-:W-:Y:S02]  /*1180*/  IMAD.IADD R19, R16, 0x1, R19 ;  /* 0x0000000110137824 */ /* 0x004fe400078e0213 */
[----:B---3--:R-:W-:-:S05]  /*1190*/  IMAD.WIDE R16, R17, 0x4, R12 ;  /* 0x0000000411107825 */ /* 0x008fca00078e020c */
[----:B------:R3:W-:Y:S05]  /*11a0*/  REDG.E.MIN.S32.STRONG.GPU desc[UR8][R16.64], R19 ;  /* 0x000000131000798e */ /* 0x0007ea000c92e308 */
[----:B------:R-:W-:Y:S05]  /*11b0*/  @!P0 BRA `(.L_x_3) ;  /* 0x0000000000388947 */ /* 0x000fea0003800000 */
[----:B---3--:R-:W2:Y:S04]  /*11c0*/  LDG.E R16, desc[UR8][R10.64] ;  /* 0x000000080a107981 */ /* 0x008ea8000c1e1900 */
[----:B------:R-:W2:Y:S04]  /*11d0*/  LDG.E R19, desc[UR8][R6.64+0x4] ;  /* 0x0000040806137981 */ /* 0x000ea8000c1e1900 */
[----:B------:R-:W3:Y:S01]  /*11e0*/  LDG.E R17, desc[UR8][R14.64+0x4] ;  /* 0x000004080e117981 */ /* 0x000ee2000c1e1900 */
[----:B------:R-:W-:Y:S02]  /*11f0*/  ISETP.NE.AND P0, PT, R5, 0x2, PT ;  /* 0x000000020500780c */ /* 0x000fe40003f05270 */
[----:B--2---:R-:W-:Y:S01]  /*1200*/  IADD3 R19, PT, PT, R16, R19, RZ ;  /* 0x0000001310137210 */ /* 0x004fe20007ffe0ff */
[----:B---3--:R-:W-:-:S05]  /*1210*/  IMAD.WIDE R16, R17, 0x4, R12 ;  /* 0x0000000411107825 */ /* 0x008fca00078e020c */
[----:B------:R4:W-:Y:S05]  /*1220*/  REDG.E.MIN.S32.STRONG.GPU desc[UR8][R16.64], R19 ;  /* 0x000000131000798e */ /* 0x0009ea000c92e308 */
[----:B------:R-:W-:Y:S05]  /*1230*/  @!P0 BRA `(.L_x_3) ;  /* 0x0000000000188947 */ /* 0x000fea0003800000 */
[----:B------:R-:W2:Y:S04]  /*1240*/  LDG.E R15, desc[UR8][R14.64+0x8] ;  /* 0x000008080e0f7981 */ /* 0x000ea8000c1e1900 */
[----:B------:R-:W3:Y:S04]  /*1250*/  LDG.E R10, desc[UR8][R10.64] ;  /* 0x000000080a0a7981 */ /* 0x000ee8000c1e1900 */
[----:B------:R-:W3:Y:S01]  /*1260*/  LDG.E R7, desc[UR8][R6.64+0x8] ;  /* 0x0000080806077981 */ /* 0x000ee2000c1e1900 */
[----:B--2---:R-:W-:Y:S01]  /*1270*/  IMAD.WIDE R12, R15, 0x4, R12 ;  /* 0x000000040f0c7825 */ /* 0x004fe200078e020c */
[----:B---3--:R-:W-:-:S05]  /*1280*/  IADD3 R5, PT, PT, R10, R7, RZ ;  /* 0x000000070a057210 */ /* 0x008fca0007ffe0ff */
[----:B------:R0:W-:Y:S02]  /*1290*/  REDG.E.MIN.S32.STRONG.GPU desc[UR8][R12.64], R5 ;  /* 0x000000050c00798e */ /* 0x0001e4000c92e308 */
.L_x_3:
[----:B------:R-:W-:Y:S05]  /*12a0*/  BSYNC.RECONVERGENT B0 ;  /* 0x0000000000007941 */ /* 0x000fea0003800200 */
.L_x_2:
[----:B0-----:R-:W5:Y:S01]  /*12b0*/  LDG.E R5, desc[UR8][R8.64] ;  /* 0x0000000808057981 */ /* 0x001f62000c1e1900 */
[----:B------:R-:W-:-:S05]  /*12c0*/  VIADD R4, R4, UR4 ;  /* 0x0000000404047c36 */ /* 0x000fca0008000000 */
[----:B-----5:R-:W-:-:S13]  /*12d0*/  ISETP.GE.AND P0, PT, R4, R5, PT ;  /* 0x000000050400720c */ /* 0x020fda0003f06270 */
[----:B------:R-:W-:Y:S05]  /*12e0*/  @!P0 BRA `(.L_x_11) ;  /* 0xffffffec009c8947 */ /* 0x000fea000383ffff */
.L_x_1:
[----:B------:R-:W-:Y:S05]  /*12f0*/  BSYNC.RECONVERGENT B1 ;  /* 0x0000000000017941 */ /* 0x000fea0003800200 */
.L_x_0:
[----:B------:R-:W-:Y:S06]  /*1300*/  BAR.SYNC.DEFER_BLOCKING 0x0 ;  /* 0x0000000000007b1d */ /* 0x000fec0000010000 */
[----:B------:R-:W2:Y:S02]  /*1310*/  LDG.E R3, desc[UR8][R8.64] ;  /* 0x0000000808037981 */ /* 0x000ea4000c1e1900 */
[----:B--2---:R-:W-:-:S13]  /*1320*/  ISETP.GE.AND P0, PT, R2, R3, PT ;  /* 0x000000030200720c */ /* 0x004fda0003f06270 */
[----:B------:R-:W-:Y:S05]  /*1330*/  @P0 EXIT ;  /* 0x000000000000094d */ /* 0x000fea0003800000 */
[----:B------:R-:W0:Y:S01]  /*1340*/  LDC.64 R4, c[0x0][0x380] ;  /* 0x0000e000ff047b82 */ /* 0x000e220000000a00 */
[----:B-1-34-:R-:W-:Y:S02]  /*1350*/  MOV R19, R3 ;  /* 0x0000000300137202 */ /* 0x01afe40000000f00 */
[----:B-----5:R-:W-:-:S05]  /*1360*/  IADD3 R3, PT, PT, R0, -0x1, RZ ;  /* 0xffffffff00037810 */ /* 0x020fca0007ffe0ff */
[----:B------:R-:W1:Y:S08]  /*1370*/  LDC.64 R6, c[0x0][0x3b8] ;  /* 0x0000ee00ff067b82 */ /* 0x000e700000000a00 */
[----:B------:R-:W2:Y:S08]  /*1380*/  LDC.64 R8, c[0x0][0x3c0] ;  /* 0x0000f000ff087b82 */ /* 0x000eb00000000a00 */
[----:B------:R-:W3:Y:S02]  /*1390*/  LDC.64 R10, c[0x0][0x3c8] ;  /* 0x0000f200ff0a7b82 */ /* 0x000ee40000000a00 */
.L_x_14:
[----:B---3--:R-:W-:-:S04]  /*13a0*/  IMAD.WIDE.U32 R12, R2, 0x4, R10 ;  /* 0x00000004020c7825 */ /* 0x008fc800078e000a */
[----:B--2---:R-:W-:Y:S01]  /*13b0*/  IMAD.WIDE.U32 R16, R2, 0x4, R8 ;  /* 0x0000000402107825 */ /* 0x004fe200078e0008 */
[----:B------:R-:W2:Y:S04]  /*13c0*/  LDG.E R21, desc[UR8][R12.64] ;  /* 0x000000080c157981 */ /* 0x000ea8000c1e1900 */
[----:B------:R-:W2:Y:S01]  /*13d0*/  LDG.E R14, desc[UR8][R16.64] ;  /* 0x00000008100e7981 */ /* 0x000ea2000c1e1900 */
[----:B------:R-:W-:Y:S01]  /*13e0*/  BSSY.RECONVERGENT B0, `(.L_x_12) ;  /* 0x0000037000007945 */ /* 0x000fe20003800200 */
[----:B--2---:R-:W-:-:S13]  /*13f0*/  ISETP.GE.AND P0, PT, R21, R14, PT ;  /* 0x0000000e1500720c */ /* 0x004fda0003f06270 */
[----:B------:R-:W-:Y:S05]  /*1400*/  @P0 BRA `(.L_x_13) ;  /* 0x0000000000d00947 */ /* 0x000fea0003800000 */
[----:B0-----:R-:W-:Y:S01]  /*1410*/  IMAD.WIDE.U32 R18, R2, 0x4, R4 ;  /* 0x0000000402127825 */ /* 0x001fe200078e0004 */
[----:B------:R0:W-:Y:S04]  /*1420*/  STG.E desc[UR8][R16.64], R21 ;  /* 0x0000001510007986 */ /* 0x0001e8000c101908 */
[----:B------:R-:W2:Y:S04]  /*1430*/  LDG.E R14, desc[UR8][R18.64+0x4] ;  /* 0x00000408120e7981 */ /* 0x000ea8000c1e1900 */
[----:B------:R3:W4:Y:S01]  /*1440*/  LDG.E R13, desc[UR8][R18.64] ;  /* 0x00000008120d7981 */ /* 0x000722000c1e1900 */
[----:B------:R-:W-:-:S02]  /*1450*/  IABS R12, R0 ;  /* 0x00000000000c7213 */ /* 0x000fc40000000000 */
[----:B0-----:R-:W-:Y:S02]  /*1460*/  IABS R21, R0 ;  /* 0x0000000000157213 */ /* 0x001fe40000000000 */
[----:B------:R-:W0:Y:S08]  /*1470*/  I2F.RP R20, R12 ;  /* 0x0000000c00147306 */ /* 0x000e300000209400 */
[----:B0-----:R-:W0:Y:S02]  /*1480*/  MUFU.RCP R20, R20 ;  /* 0x0000001400147308 */ /* 0x001e240000001000 */
[----:B0-----:R-:W-:-:S06]  /*1490*/  VIADD R15, R20, 0xffffffe ;  /* 0x0ffffffe140f7836 */ /* 0x001fcc0000000000 */
[----:B------:R-:W0:Y:S02]  /*14a0*/  F2I.FTZ.U32.TRUNC.NTZ R15, R15 ;  /* 0x0000000f000f7305 */ /* 0x000e24000021f000 */
[----:B0-----:R-:W-:-:S05]  /*14b0*/  IADD3 R23, PT, PT, RZ, -R15, RZ ;  /* 0x8000000fff177210 */ /* 0x001fca0007ffe0ff */
[----:B---3--:R-:W-:Y:S02]  /*14c0*/  IMAD R19, R23, R12, RZ ;  /* 0x0000000c17137224 */ /* 0x008fe400078e02ff */
[----:B------:R-:W-:Y:S01]  /*14d0*/  HFMA2 R23, -RZ, RZ, 0, 5.9604644775390625e-08 ;  /* 0x00000001ff177431 */ /* 0x000fe200000001ff */
[----:B--2---:R-:W-:Y:S01]  /*14e0*/  IADD3 R17, PT, PT, R3, R14, RZ ;  /* 0x0000000e03117210 */ /* 0x004fe20007ffe0ff */
[----:B------:R-:W-:-:S03]  /*14f0*/  IMAD.MOV.U32 R14, RZ, RZ, RZ ;  /* 0x000000ffff0e7224 */ /* 0x000fc600078e00ff */
[----:B------:R-:W-:Y:S01]  /*1500*/  IABS R16, R17 ;  /* 0x0000001100107213 */ /* 0x000fe20000000000 */
[----:B------:R-:W-:Y:S01]  /*1510*/  IMAD.HI.U32 R14, R15, R19, R14 ;  /* 0x000000130f0e7227 */ /* 0x000fe200078e000e */
[----:B----4-:R-:W-:Y:S02]  /*1520*/  IABS R18, R13 ;  /* 0x0000000d00127213 */ /* 0x010fe40000000000 */
[----:B------:R-:W-:Y:S02]  /*1530*/  MOV R15, R16 ;  /* 0x00000010000f7202 */ /* 0x000fe40000000f00 */
[----:B------:R-:W-:Y:S01]  /*1540*/  IADD3 R19, PT, PT, RZ, -R21, RZ ;  /* 0x80000015ff137210 */ /* 0x000fe20007ffe0ff */
[----:B------:R-:W-:Y:S01]  /*1550*/  IMAD.MOV.U32 R21, RZ, RZ, R18 ;  /* 0x000000ffff157224 */ /* 0x000fe200078e0012 */
[-C--:B------:R-:W-:Y:S01]  /*1560*/  LOP3.LUT R17, R17, R0.reuse, RZ, 0x3c, !PT ;  /* 0x0000000011117212 */ /* 0x080fe200078e3cff */
[----:B------:R-:W-:Y:S01]  /*1570*/  IMAD.HI.U32 R16, R14, R15, RZ ;  /* 0x0000000f0e107227 */ /* 0x000fe200078e00ff */
[----:B------:R-:W-:-:S02]  /*1580*/  LOP3.LUT R13, R13, R0, RZ, 0x3c, !PT ;  /* 0x000000000d0d7212 */ /* 0x000fc400078e3cff */
[----:B------:R-:W-:Y:S01]  /*1590*/  ISETP.GE.AND P0, PT, R17, RZ, PT ;  /* 0x000000ff1100720c */ /* 0x000fe20003f06270 */
[----:B------:R-:W-:Y:S01]  /*15a0*/  IMAD.HI.U32 R18, R14, R21, RZ ;  /* 0x000000150e127227 */ /* 0x000fe200078e00ff */
[----:B------:R-:W-:Y:S02]  /*15b0*/  ISETP.GE.AND P1, PT, R13, RZ, PT ;  /* 0x000000ff0d00720c */ /* 0x000fe40003f26270 */
[----:B------:R-:W-:Y:S01]  /*15c0*/  LOP3.LUT R17, RZ, R0, RZ, 0x33, !PT ;  /* 0x00000000ff117212 */ /* 0x000fe200078e33ff */
[-C--:B------:R-:W-:Y:S02]  /*15d0*/  IMAD R15, R16, R19.reuse, R15 ;  /* 0x00000013100f7224 */ /* 0x080fe400078e020f */
[----:B------:R-:W-:-:S03]  /*15e0*/  IMAD R19, R18, R19, R21 ;  /* 0x0000001312137224 */ /* 0x000fc600078e0215 */
[C---:B------:R-:W-:Y:S02]  /*15f0*/  ISETP.GT.U32.AND P4, PT, R12.reuse, R15, PT ;  /* 0x0000000f0c00720c */ /* 0x040fe40003f84070 */
[----:B------:R-:W-:-:S11]  /*1600*/  ISETP.GT.U32.AND P5, PT, R12, R19, PT ;  /* 0x000000130c00720c */ /* 0x000fd60003fa4070 */
[-C--:B------:R-:W-:Y:S01]  /*1610*/  @!P4 IADD3 R15, PT, PT, R15, -R12.reuse, RZ ;  /* 0x8000000c0f0fc210 */ /* 0x080fe20007ffe0ff */
[----:B------:R-:W-:Y:S01]  /*1620*/  @!P4 VIADD R16, R16, 0x1 ;  /* 0x000000011010c836 */ /* 0x000fe20000000000 */
[-C--:B------:R-:W-:Y:S02]  /*1630*/  @!P5 IADD3 R19, PT, PT, R19, -R12.reuse, RZ ;  /* 0x8000000c1313d210 */ /* 0x080fe40007ffe0ff */
[-C--:B------:R-:W-:Y:S02]  /*1640*/  ISETP.GE.U32.AND P2, PT, R15, R12.reuse, PT ;  /* 0x0000000c0f00720c */ /* 0x080fe40003f46070 */
[----:B------:R-:W-:Y:S01]  /*1650*/  ISETP.GE.U32.AND P3, PT, R19, R12, PT ;  /* 0x0000000c1300720c */ /* 0x000fe20003f66070 */
[----:B------:R-:W0:Y:S01]  /*1660*/  LDC.64 R14, c[0x0][0x3a0] ;  /* 0x0000e800ff0e7b82 */ /* 0x000e220000000a00 */
[----:B------:R-:W-:-:S07]  /*1670*/  @!P5 IADD3 R18, PT, PT, R18, 0x1, RZ ;  /* 0x000000011212d810 */ /* 0x000fce0007ffe0ff */
[----:B------:R-:W2:Y:S02]  /*1680*/  LDC.64 R12, c[0x0][0x398] ;  /* 0x0000e600ff0c7b82 */ /* 0x000ea40000000a00 */
[----:B------:R-:W-:Y:S02]  /*1690*/  @P2 IADD3 R16, PT, PT, R16, 0x1, RZ ;  /* 0x0000000110102810 */ /* 0x000fe40007ffe0ff */
[----:B------:R-:W-:Y:S01]  /*16a0*/  @P3 VIADD R18, R18, 0x1 ;  /* 0x0000000112123836 */ /* 0x000fe20000000000 */
[----:B------:R-:W-:Y:S02]  /*16b0*/  ISETP.NE.AND P2, PT, R0, RZ, PT ;  /* 0x000000ff0000720c */ /* 0x000fe40003f45270 */
[----:B------:R-:W-:Y:S02]  /*16c0*/  @!P0 IADD3 R16, PT, PT, -R16, RZ, RZ ;  /* 0x000000ff10108210 */ /* 0x000fe40007ffe1ff */
[----:B------:R-:W-:Y:S02]  /*16d0*/  @!P1 IADD3 R18, PT, PT, -R18, RZ, RZ ;  /* 0x000000ff12129210 */ /* 0x000fe40007ffe1ff */
[----:B------:R-:W-:-:S02]  /*16e0*/  SEL R16, R17, R16, !P2 ;  /* 0x0000001011107207 */ /* 0x000fc40005000000 */
[----:B------:R-:W-:-:S05]  /*16f0*/  SEL R17, R17, R18, !P2 ;  /* 0x0000001211117207 */ /* 0x000fca0005000000 */
[----:B------:R-:W-:Y:S02]  /*1700*/  IMAD.IADD R21, R16, 0x1, -R17 ;  /* 0x0000000110157824 */ /* 0x000fe400078e0a11 */
[----:B-1----:R-:W-:-:S05]  /*1710*/  IMAD.WIDE.U32 R16, R2, 0x4, R6 ;  /* 0x0000000402107825 */ /* 0x002fca00078e0006 */
[----:B------:R3:W-:Y:S04]  /*1720*/  STG.E desc[UR8][R16.64], R21 ;  /* 0x0000001510007986 */ /* 0x0007e8000c101908 */
[----:B0-----:R3:W-:Y:S04]  /*1730*/  STG.E desc[UR8][R14.64], R23 ;  /* 0x000000170e007986 */ /* 0x0017e8000c101908 */
[----:B--2---:R3:W5:Y:S02]  /*1740*/  LDG.E R19, desc[UR8][R12.64] ;  /* 0x000000080c137981 */ /* 0x004764000c1e1900 */
.L_x_13:
[----:B------:R-:W-:Y:S05]  /*1750*/  BSYNC.RECONVERGENT B0 ;  /* 0x0000000000007941 */ /* 0x000fea0003800200 */
.L_x_12:
[----:B------:R-:W-:-:S04]  /*1760*/  IADD3 R2, PT, PT, R2, UR4, RZ ;  /* 0x0000000402027c10 */ /* 0x000fc8000fffe0ff */
[----:B-----5:R-:W-:-:S13]  /*1770*/  ISETP.GE.AND P0, PT, R2, R19, PT ;  /* 0x000000130200720c */ /* 0x020fda0003f06270 */
[----:B------:R-:W-:Y:S05]  /*1780*/  @!P0 BRA `(.L_x_14) ;  /* 0xfffffffc00048947 */ /* 0x000fea000383ffff */
[----:B------:R-:W-:Y:S05]  /*1790*/  EXIT ;  /* 0x000000000000794d */ /* 0x000fea0003800000 */
.L_x_15:
[----:B------:R-:W-:-:S00]  /*17a0*/  BRA `(.L_x_15) ;  /* 0xfffffffc00fc7947 */ /* 0x000fc0000383ffff */
[----:B------:R-:W-:-:S00]  /*17b0*/  NOP ;  /* 0x0000000000007918 */ /* 0x000fc00000000000 */
        /* <DEDUP_REMOVED lines=12> */
.L_x_29:


//--------------------- .text._Z8dijkstraPiS_S_S_S_S_S_ --------------------------
	.section	.text._Z8dijkstraPiS_S_S_S_S_S_,"ax",@progbits
	.align	128
        .global         _Z8dijkstraPiS_S_S_S_S_S_
        .type           _Z8dijkstraPiS_S_S_S_S_S_,@function
        .size           _Z8dijkstraPiS_S_S_S_S_S_,(.L_x_30 - _Z8dijkstraPiS_S_S_S_S_S_)
        .other          _Z8dijkstraPiS_S_S_S_S_S_,@"STO_CUDA_ENTRY STV_DEFAULT"
_Z8dijkstraPiS_S_S_S_S_S_:
.text._Z8dijkstraPiS_S_S_S_S_S_:
[----:B------:R-:W-:Y:S08]  /*0000*/  LDC R1, c[0x0][0x37c] ;  /* 0x0000df00ff017b82 */ /* 0x000ff00000000800 */
[----:B------:R-:W0:Y:S01]  /*0010*/  LDC.64 R2, c[0x0][0x398] ;  /* 0x0000e600ff027b82 */ /* 0x000e220000000a00 */
[----:B------:R-:W0:Y:S02]  /*0020*/  LDCU.64 UR8, c[0x0][0x358] ;  /* 0x00006b00ff0877ac */ /* 0x000e240008000a00 */
[----:B0-----:R-:W2:Y:S01]  /*0030*/  LDG.E R2, desc[UR8][R2.64] ;  /* 0x0000000802027981 */ /* 0x001ea2000c1e1900 */
[----:B------:R-:W0:Y:S01]  /*0040*/  LDCU UR6, c[0x0][0x360] ;  /* 0x00006c00ff0677ac */ /* 0x000e220008000800 */
[----:B------:R-:W1:Y:S01]  /*0050*/  S2R R0, SR_TID.Z ;  /* 0x0000000000007919 */ /* 0x000e620000002300 */
[----:B------:R-:W0:Y:S01]  /*0060*/  LDCU UR7, c[0x0][0x364] ;  /* 0x00006c80ff0777ac */ /* 0x000e220008000800 */
[----:B------:R-:W1:Y:S01]  /*0070*/  S2R R5, SR_TID.Y ;  /* 0x0000000000057919 */ /* 0x000e620000002200 */
[----:B------:R-:W3:Y:S01]  /*0080*/  LDCU UR5, c[0x0][0x368] ;  /* 0x00006d00ff0577ac */ /* 0x000ee20008000800 */
[----:B------:R-:W4:Y:S01]  /*0090*/  S2R R7, SR_TID.X ;  /* 0x0000000000077919 */ /* 0x000f220000002100 */
[----:B0-----:R-:W-:-:S04]  /*00a0*/  UIMAD UR4, UR6, UR7, URZ ;  /* 0x00000007060472a4 */ /* 0x001fc8000f8e02ff */
[----:B---3--:R-:W-:Y:S01]  /*00b0*/  UIMAD UR5, UR4, UR5, URZ ;  /* 0x00000005040572a4 */ /* 0x008fe2000f8e02ff */
[----:B-1----:R-:W-:Y:S01]  /*00c0*/  IMAD R0, R0, UR7, R5 ;  /* 0x0000000700007c24 */ /* 0x002fe2000f8e0205 */
[----:B--2---:R-:W-:-:S13]  /*00d0*/  ISETP.GE.AND P0, PT, R2, 0x1, PT ;  /* 0x000000010200780c */ /* 0x004fda0003f06270 */
[----:B----4-:R-:W-:Y:S05]  /*00e0*/  @!P0 EXIT ;  /* 0x000000000000894d */ /* 0x010fea0003800000 */
[----:B------:R-:W-:Y:S01]  /*00f0*/  IMAD R0, R0, UR6, R7 ;  /* 0x0000000600007c24 */ /* 0x000fe2000f8e0207 */
[----:B------:R-:W-:-:S06]  /*0100*/  UMOV UR4, URZ ;  /* 0x000000ff00047c82 */ /* 0x000fcc0008000000 */
.L_x_27:
[----:B------:R-:W0:Y:S01]  /*0110*/  S2UR UR7, SR_CgaCtaId ;  /* 0x00000000000779c3 */ /* 0x000e220000008800 */
[----:B------:R-:W-:Y:S01]  /*0120*/  ISETP.GE.AND P0, PT, R0, R2, PT ;  /* 0x000000020000720c */ /* 0x000fe20003f06270 */
[----:B------:R-:W-:Y:S01]  /*0130*/  UMOV UR6, 0x400 ;  /* 0x0000040000067882 */ /* 0x000fe20000000000 */
[----:B------:R-:W-:Y:S01]  /*0140*/  BSSY.RECONVERGENT B0, `(.L_x_16) ;  /* 0x000002a000007945 */ /* 0x000fe20003800200 */
[----:B0-----:R-:W-:-:S09]  /*0150*/  ULEA UR6, UR7, UR6, 0x18 ;  /* 0x0000000607067291 */ /* 0x001fd2000f8ec0ff */
[----:B------:R-:W-:Y:S01]  /*0160*/  STS [UR6], RZ ;  /* 0x000000ffff007988 */ /* 0x000fe20008000806 */
[----:B-1----:R-:W-:Y:S05]  /*0170*/  @P0 BRA `(.L_x_17) ;  /* 0x0000000000980947 */ /* 0x002fea0003800000 */
[----:B------:R-:W-:-:S07]  /*0180*/  MOV R2, R0 ;  /* 0x0000000000027202 */ /* 0x000fce0000000f00 */
.L_x_21:
[----:B------:R-:W0:Y:S02]  /*0190*/  LDC.64 R4, c[0x0][0x3a0] ;  /* 0x0000e800ff047b82 */ /* 0x000e240000000a00 */
[----:B0-----:R-:W-:-:S05]  /*01a0*/  IMAD.WIDE.U32 R6, R2, 0x4, R4 ;  /* 0x0000000402067825 */ /* 0x001fca00078e0004 */
[----:B------:R-:W2:Y:S01]  /*01b0*/  LDG.E R3, desc[UR8][R6.64] ;  /* 0x0000000806037981 */ /* 0x000ea2000c1e1900 */
[----:B------:R-:W-:Y:S01]  /*01c0*/  BSSY.RECONVERGENT B1, `(.L_x_18) ;  /* 0x000001c000017945 */ /* 0x000fe20003800200 */
[----:B--2---:R-:W-:-:S13]  /*01d0*/  ISETP.NE.AND P0, PT, R3, RZ, PT ;  /* 0x000000ff0300720c */ /* 0x004fda0003f05270 */
[----:B------:R-:W-:Y:S05]  /*01e0*/  @P0 BRA `(.L_x_19) ;  /* 0x0000000000640947 */ /* 0x000fea0003800000 */
[----:B------:R-:W0:Y:S01]  /*01f0*/  LDC.64 R4, c[0x0][0x380] ;  /* 0x0000e000ff047b82 */ /* 0x000e220000000a00 */
[----:B------:R-:W-:-:S05]  /*0200*/  HFMA2 R9, -RZ, RZ, 0, 5.9604644775390625e-08 ;  /* 0x00000001ff097431 */ /* 0x000fca00000001ff */
[----:B------:R1:W-:Y:S01]  /*0210*/  STG.E desc[UR8][R6.64], R9 ;  /* 0x0000000906007986 */ /* 0x0003e2000c101908 */
[----:B0-----:R-:W-:-:S05]  /*0220*/  IMAD.WIDE.U32 R4, R2, 0x4, R4 ;  /* 0x0000000402047825 */ /* 0x001fca00078e0004 */
[----:B------:R-:W2:Y:S04]  /*0230*/  LDG.E R3, desc[UR8][R4.64] ;  /* 0x0000000804037981 */ /* 0x000ea8000c1e1900 */
[----:B------:R-:W2:Y:S02]  /*0240*/  LDG.E R8, desc[UR8][R4.64+0x4] ;  /* 0x0000040804087981 */ /* 0x000ea4000c1e1900 */
[----:B--2---:R-:W-:-:S13]  /*0250*/  ISETP.GE.AND P0, PT, R3, R8, PT ;  /* 0x000000080300720c */ /* 0x004fda0003f06270 */
[----:B-1----:R-:W-:Y:S05]  /*0260*/  @P0 BRA `(.L_x_19) ;  /* 0x0000000000440947 */ /* 0x002fea0003800000 */
[----:B------:R-:W0:Y:S02]  /*0270*/  LDC.64 R6, c[0x0][0x3a8] ;  /* 0x0000ea00ff067b82 */ /* 0x000e240000000a00 */
[----:B0-----:R-:W-:-:S07]  /*0280*/  IMAD.WIDE.U32 R6, R2, 0x4, R6 ;  /* 0x0000000402067825 */ /* 0x001fce00078e0006 */
.L_x_20:
[----:B------:R-:W0:Y:S01]  /*0290*/  LDC.64 R8, c[0x0][0x390] ;  /* 0x0000e400ff087b82 */ /* 0x000e220000000a00 */
[----:B------:R-:W2:Y:S07]  /*02a0*/  LDG.E R14, desc[UR8][R6.64] ;  /* 0x00000008060e7981 */ /* 0x000eae000c1e1900 */
[----:B------:R-:W1:Y:S08]  /*02b0*/  LDC.64 R10, c[0x0][0x388] ;  /* 0x0000e200ff0a7b82 */ /* 0x000e700000000a00 */
[----:B------:R-:W3:Y:S01]  /*02c0*/  LDC.64 R12, c[0x0][0x3b0] ;  /* 0x0000ec00ff0c7b82 */ /* 0x000ee20000000a00 */
[----:B0-----:R-:W-:-:S06]  /*02d0*/  IMAD.WIDE R8, R3, 0x4, R8 ;  /* 0x0000000403087825 */ /* 0x001fcc00078e0208 */
[----:B------:R-:W2:Y:S01]  /*02e0*/  LDG.E R9, desc[UR8][R8.64] ;  /* 0x0000000808097981 */ /* 0x000ea2000c1e1900 */
[----:B-1----:R-:W-:-:S06]  /*02f0*/  IMAD.WIDE R10, R3, 0x4, R10 ;  /* 0x00000004030a7825 */ /* 0x002fcc00078e020a */
[----:B------:R-:W3:Y:S01]  /*0300*/  LDG.E R11, desc[UR8][R10.64] ;  /* 0x000000080a0b7981 */ /* 0x000ee2000c1e1900 */
[----:B--2---:R-:W-:Y:S02]  /*0310*/  IMAD.IADD R15, R14, 0x1, R9 ;  /* 0x000000010e0f7824 */ /* 0x004fe400078e0209 */
[----:B---3--:R-:W-:-:S05]  /*0320*/  IMAD.WIDE R12, R11, 0x4, R12 ;  /* 0x000000040b0c7825 */ /* 0x008fca00078e020c */
[----:B------:R0:W-:Y:S04]  /*0330*/  REDG.E.MIN.S32.STRONG.GPU desc[UR8][R12.64], R15 ;  /* 0x0000000f0c00798e */ /* 0x0001e8000c92e308 */
[----:B------:R-:W2:Y:S01]  /*0340*/  LDG.E R14, desc[UR8][R4.64+0x4] ;  /* 0x00000408040e7981 */ /* 0x000ea2000c1e1900 */
[----:B------:R-:W-:-:S04]  /*0350*/  IADD3 R3, PT, PT, R3, 0x1, RZ ;  /* 0x0000000103037810 */ /* 0x000fc80007ffe0ff */
[----:B--2---:R-:W-:-:S13]  /*0360*/  ISETP.GE.AND P0, PT, R3, R14, PT ;  /* 0x0000000e0300720c */ /* 0x004fda0003f06270 */
[----:B0-----:R-:W-:Y:S05]  /*0370*/  @!P0 BRA `(.L_x_20) ;  /* 0xfffffffc00c48947 */ /* 0x001fea000383ffff */
.L_x_19:
[----:B------:R-:W-:Y:S05]  /*0380*/  BSYNC.RECONVERGENT B1 ;  /* 0x0000000000017941 */ /* 0x000fea0003800200 */
.L_x_18:
[----:B------:R-:W0:Y:S02]  /*0390*/  LDC.64 R4, c[0x0][0x398] ;  /* 0x0000e600ff047b82 */ /* 0x000e240000000a00 */
[----:B0-----:R-:W2:Y:S01]  /*03a0*/  LDG.E R5, desc[UR8][R4.64] ;  /* 0x0000000804057981 */ /* 0x001ea2000c1e1900 */
[----:B------:R-:W-:-:S05]  /*03b0*/  VIADD R2, R2, UR5 ;  /* 0x0000000502027c36 */ /* 0x000fca0008000000 */
[----:B--2---:R-:W-:-:S13]  /*03c0*/  ISETP.GE.AND P0, PT, R2, R5, PT ;  /* 0x000000050200720c */ /* 0x004fda0003f06270 */
[----:B------:R-:W-:Y:S05]  /*03d0*/  @!P0 BRA `(.L_x_21) ;  /* 0xfffffffc006c8947 */ /* 0x000fea000383ffff */
.L_x_17:
[----:B------:R-:W-:Y:S05]  /*03e0*/  BSYNC.RECONVERGENT B0 ;  /* 0x0000000000007941 */ /* 0x000fea0003800200 */
.L_x_16:
[----:B------:R-:W0:Y:S08]  /*03f0*/  LDC.64 R2, c[0x0][0x398] ;  /* 0x0000e600ff027b82 */ /* 0x000e300000000a00 */
[----:B------:R-:W-:Y:S06]  /*0400*/  BAR.SYNC.DEFER_BLOCKING 0x0 ;  /* 0x0000000000007b1d */ /* 0x000fec0000010000 */
[----:B0-----:R-:W2:Y:S01]  /*0410*/  LDG.E R3, desc[UR8][R2.64] ;  /* 0x0000000802037981 */ /* 0x001ea2000c1e1900 */
[----:B------:R-:W-:Y:S01]  /*0420*/  BSSY.RECONVERGENT B0, `(.L_x_22) ;  /* 0x000001d000007945 */ /* 0x000fe20003800200 */
[----:B--2---:R-:W-:-:S13]  /*0430*/  ISETP.GE.AND P0, PT, R0, R3, PT ;  /* 0x000000030000720c */ /* 0x004fda0003f06270 */
[----:B------:R-:W-:Y:S05]  /*0440*/  @P0 BRA `(.L_x_23) ;  /* 0x0000000000680947 */ /* 0x000fea0003800000 */
[----:B------:R-:W0:Y:S01]  /*0450*/  LDC.64 R6, c[0x0][0x3b0] ;  /* 0x0000ec00ff067b82 */ /* 0x000e220000000a00 */
[----:B------:R-:W-:Y:S01]  /*0460*/  MOV R12, R3 ;  /* 0x00000003000c7202 */ /* 0x000fe20000000f00 */
[----:B------:R-:W-:-:S06]  /*0470*/  IMAD.MOV.U32 R15, RZ, RZ, R0 ;  /* 0x000000ffff0f7224 */ /* 0x000fcc00078e0000 */
[----:B------:R-:W1:Y:S08]  /*0480*/  LDC.64 R10, c[0x0][0x3a0] ;  /* 0x0000e800ff0a7b82 */ /* 0x000e700000000a00 */
[----:B------:R-:W2:Y:S02]  /*0490*/  LDC.64 R8, c[0x0][0x3a8] ;  /* 0x0000ea00ff087b82 */ /* 0x000ea40000000a00 */
.L_x_26:
[----:B0-2---:R-:W-:-:S04]  /*04a0*/  IMAD.WIDE.U32 R2, R15, 0x4, R6 ;  /* 0x000000040f027825 */ /* 0x005fc800078e0006 */
[----:B--2---:R-:W-:Y:S01]  /*04b0*/  IMAD.WIDE.U32 R4, R15, 0x4, R8 ;  /* 0x000000040f047825 */ /* 0x004fe200078e0008 */
[----:B------:R-:W2:Y:S04]  /*04c0*/  LDG.E R14, desc[UR8][R2.64] ;  /* 0x00000008020e7981 */ /* 0x000ea8000c1e1900 */
[----:B------:R-:W2:Y:S01]  /*04d0*/  LDG.E R13, desc[UR8][R4.64] ;  /* 0x00000008040d7981 */ /* 0x000ea2000c1e1900 */
[----:B------:R-:W-:Y:S01]  /*04e0*/  BSSY.RECONVERGENT B1, `(.L_x_24) ;  /* 0x000000d000017945 */ /* 0x000fe20003800200 */
[----:B--2---:R-:W-:-:S13]  /*04f0*/  ISETP.GE.AND P0, PT, R14, R13, PT ;  /* 0x0000000d0e00720c */ /* 0x004fda0003f06270 */
[----:B------:R-:W-:Y:S05]  /*0500*/  @P0 BRA `(.L_x_25) ;  /* 0x0000000000280947 */ /* 0x000fea0003800000 */
[----:B------:R-:W0:Y:S01]  /*0510*/  LDC.64 R12, c[0x0][0x398] ;  /* 0x0000e600ff0c7b82 */ /* 0x000e220000000a00 */
[----:B-1----:R-:W-:Y:S01]  /*0520*/  IMAD.WIDE.U32 R2, R15, 0x4, R10 ;  /* 0x000000040f027825 */ /* 0x002fe200078e000a */
[----:B------:R2:W-:Y:S04]  /*0530*/  STG.E desc[UR8][R4.64], R14 ;  /* 0x0000000e04007986 */ /* 0x0005e8000c101908 */
[----:B------:R2:W-:Y:S04]  /*0540*/  STG.E desc[UR8][R2.64], RZ ;  /* 0x000000ff02007986 */ /* 0x0005e8000c101908 */
[----:B0-----:R2:W5:Y:S01]  /*0550*/  LDG.E R12, desc[UR8][R12.64] ;  /* 0x000000080c0c7981 */ /* 0x001562000c1e1900 */
[----:B------:R-:W0:Y:S01]  /*0560*/  S2UR UR7, SR_CgaCtaId ;  /* 0x00000000000779c3 */ /* 0x000e220000008800 */
[----:B------:R-:W-:Y:S01]  /*0570*/  UMOV UR6, 0x400 ;  /* 0x0000040000067882 */ /* 0x000fe20000000000 */
[----:B------:R-:W-:Y:S01]  /*0580*/  HFMA2 R16, -RZ, RZ, 0, 5.9604644775390625e-08 ;  /* 0x00000001ff107431 */ /* 0x000fe200000001ff */
[----:B0-----:R-:W-:-:S09]  /*0590*/  ULEA UR6, UR7, UR6, 0x18 ;  /* 0x0000000607067291 */ /* 0x001fd2000f8ec0ff */
[----:B------:R2:W-:Y:S03]  /*05a0*/  STS [UR6], R16 ;  /* 0x00000010ff007988 */ /* 0x0005e60008000806 */
.L_x_25:
[----:B------:R-:W-:Y:S05]  /*05b0*/  BSYNC.RECONVERGENT B1 ;  /* 0x0000000000017941 */ /* 0x000fea0003800200 */
.L_x_24:
[----:B------:R-:W-:-:S05]  /*05c0*/  VIADD R15, R15, UR5 ;  /* 0x000000050f0f7c36 */ /* 0x000fca0008000000 */
[----:B-----5:R-:W-:-:S13]  /*05d0*/  ISETP.GE.AND P0, PT, R15, R12, PT ;  /* 0x0000000c0f00720c */ /* 0x020fda0003f06270 */
[----:B------:R-:W-:Y:S05]  /*05e0*/  @!P0 BRA `(.L_x_26) ;  /* 0xfffffffc00ac8947 */ /* 0x000fea000383ffff */
.L_x_23:
[----:B------:R-:W-:Y:S05]  /*05f0*/  BSYNC.RECONVERGENT B0 ;  /* 0x0000000000007941 */ /* 0x000fea0003800200 */
.L_x_22:
[----:B------:R-:W0:Y:S08]  /*0600*/  S2UR UR7, SR_CgaCtaId ;  /* 0x00000000000779c3 */ /* 0x000e300000008800 */
[----:B------:R-:W-:Y:S06]  /*0610*/  BAR.SYNC.DEFER_BLOCKING 0x0 ;  /* 0x0000000000007b1d */ /* 0x000fec0000010000 */
[----:B------:R-:W-:-:S02]  /*0620*/  UMOV UR6, 0x400 ;  /* 0x0000040000067882 */ /* 0x000fc40000000000 */
[----:B0-----:R-:W-:-:S09]  /*0630*/  ULEA UR6, UR7, UR6, 0x18 ;  /* 0x0000000607067291 */ /* 0x001fd2000f8ec0ff */
[----:B--2---:R-:W0:Y:S02]  /*0640*/  LDS R2, [UR6] ;  /* 0x00000006ff027984 */ /* 0x004e240008000800 */
[----:B0-----:R-:W-:-:S13]  /*0650*/  ISETP.NE.AND P0, PT, R2, RZ, PT ;  /* 0x000000ff0200720c */ /* 0x001fda0003f05270 */
[----:B------:R-:W-:Y:S05]  /*0660*/  @!P0 EXIT ;  /* 0x000000000000894d */ /* 0x000fea0003800000 */
[----:B------:R-:W0:Y:S02]  /*0670*/  LDC.64 R2, c[0x0][0x398] ;  /* 0x0000e600ff027b82 */ /* 0x000e240000000a00 */
[----:B0-----:R-:W2:Y:S01]  /*0680*/  LDG.E R2, desc[UR8][R2.64] ;  /* 0x0000000802027981 */ /* 0x001ea2000c1e1900 */
[----:B------:R-:W-:-:S06]  /*0690*/  UIADD3 UR6, UPT, UPT, UR4, 0x1, URZ ;  /* 0x0000000104067890 */ /* 0x000fcc000fffe0ff */
[----:B--2---:R-:W-:-:S13]  /*06a0*/  ISETP.LE.AND P0, PT, R2, UR6, PT ;  /* 0x0000000602007c0c */ /* 0x004fda000bf03270 */
[----:B------:R-:W-:Y:S05]  /*06b0*/  @P0 EXIT ;  /* 0x000000000000094d */ /* 0x000fea0003800000 */
[----:B------:R-:W-:Y:S01]  /*06c0*/  UMOV UR4, UR6 ;  /* 0x0000000600047c82 */ /* 0x000fe20008000000 */
[----:B------:R-:W-:Y:S05]  /*06d0*/  BRA `(.L_x_27) ;  /* 0xfffffff8008c7947 */ /* 0x000fea000383ffff */
.L_x_28:
        /* <DEDUP_REMOVED lines=10> */
.L_x_30:


//--------------------- .nv.shared.reserved.0     --------------------------
	.section	.nv.shared.reserved.0,"aw",@nobits
	.weak		__nv_reservedSMEM_offset_0_alias
	.size		__nv_reservedSMEM_offset_0_alias, 0, 64
	.other		__nv_reservedSMEM_offset_0_alias,@"STO_CUDA_RESERVED_SHARED STV_DEFAULT"
__nv_reservedSMEM_offset_0_alias:
	.zero		0
	.zero		64


//--------------------- .nv.shared._Z8dijkstraPiS_S_S_S_S_S_ --------------------------
	.section	.nv.shared._Z8dijkstraPiS_S_S_S_S_S_,"aw",@nobits
	.sectionflags	@""
	.align	4
.nv.shared._Z8dijkstraPiS_S_S_S_S_S_:
	.zero		1028


//--------------------- .nv.constant0._Z6dividePiS_S_S_S_S_S_S_S_S_ --------------------------
	.section	.nv.constant0._Z6dividePiS_S_S_S_S_S_S_S_S_,"a",@progbits
	.sectionflags	@""
	.align	4
.nv.constant0._Z6dividePiS_S_S_S_S_S_S_S_S_:
	.zero		976


//--------------------- .nv.constant0._Z8dijkstraPiS_S_S_S_S_S_ --------------------------
	.section	.nv.constant0._Z8dijkstraPiS_S_S_S_S_S_,"a",@progbits
	.sectionflags	@""
	.align	4
.nv.constant0._Z8dijkstraPiS_S_S_S_S_S_:
	.zero		952


//--------------------- SYMBOLS --------------------------

	.type		.nv.reservedSmem.offset0,@object
	.size		.nv.reservedSmem.offset0,0x4
	.type		.nv.reservedSmem.cap,@object
	.size		.nv.reservedSmem.cap,0x4
